	.target	sm_100a

	.elftype	@"ET_EXEC"


//--------------------- .note.nv.tkinfo           --------------------------
	.section	.note.nv.tkinfo,"",@"SHT_NOTE"
	.sectionflags	@"SHF_NOTE_NV_TKINFO"
	.tkinfo
        /*0018*/ 	.word	0x00000081
        /*0030*/ 	.string	""
        /*0030*/ 	.string	"ptxas-blackwell"
        /*0030*/ 	.string	"Cuda compilation tools, release 12.9, V12.9.86"
        /*0030*/ 	.string	"Build cuda_12.9.r12.9/compiler.36037853_0"
        /*0030*/ 	.string	"-v  -suppress-debug-info  -lineinfo  -arch sm_100a "



//--------------------- .note.nv.cuver            --------------------------
	.section	.note.nv.cuver,"",@"SHT_NOTE"
	.sectionflags	@"SHF_NOTE_NV_CUVER"
        /*0018*/ 	.short	0x0001
        /*001a*/ 	.short	0x0064
        /*001c*/ 	.short	0x0001
        /*001e*/ 	.short	0x0000
        /*0020*/ 	.short	0x0001
        /*0022*/ 	.short	0x0000


//--------------------- .nv.info                  --------------------------
	.section	.nv.info,"",@"SHT_CUDA_INFO"
	.align	4


	//----- nvinfo : EIATTR_REGCOUNT
	.align		4
        /*0000*/ 	.byte	0x04, 0x2f
        /*0002*/ 	.short	(.L_4 - .L_3)
	.align		4
.L_3:
        /*0004*/ 	.word	index@(gluon_tcgen05)
        /*0008*/ 	.word	0x00000047


	//----- nvinfo : EIATTR_FRAME_SIZE
	.align		4
.L_4:
        /*000c*/ 	.byte	0x04, 0x11
        /*000e*/ 	.short	(.L_6 - .L_5)
	.align		4
.L_5:
        /*0010*/ 	.word	index@($__internal_2_$__cuda_sm10x_tcgen05_guardrail_trap_unallocated_columns_being_dealloced)
        /*0014*/ 	.word	0x00000000


	//----- nvinfo : EIATTR_FRAME_SIZE
	.align		4
.L_6:
        /*0018*/ 	.byte	0x04, 0x11
        /*001a*/ 	.short	(.L_8 - .L_7)
	.align		4
.L_7:
        /*001c*/ 	.word	index@($__internal_1_$__cuda_sm10x_tcgen05_guardrail_trap_phase_invalid_during_alloc)
        /*0020*/ 	.word	0x00000000


	//----- nvinfo : EIATTR_FRAME_SIZE
	.align		4
.L_8:
        /*0024*/ 	.byte	0x04, 0x11
        /*0026*/ 	.short	(.L_10 - .L_9)
	.align		4
.L_9:
        /*0028*/ 	.word	index@($__internal_0_$__cuda_sm10x_tcgen05_guardrail_trap_col_being_dealloced_not_returned_by_alloc)
        /*002c*/ 	.word	0x00000000


	//----- nvinfo : EIATTR_FRAME_SIZE
	.align		4
.L_10:
        /*0030*/ 	.byte	0x04, 0x11
        /*0032*/ 	.short	(.L_12 - .L_11)
	.align		4
.L_11:
        /*0034*/ 	.word	index@(gluon_tcgen05)
        /*0038*/ 	.word	0x00000000


	//----- nvinfo : EIATTR_MIN_STACK_SIZE
	.align		4
.L_12:
        /*003c*/ 	.byte	0x04, 0x12
        /*003e*/ 	.short	(.L_14 - .L_13)
	.align		4
.L_13:
        /*0040*/ 	.word	index@(gluon_tcgen05)
        /*0044*/ 	.word	0x00000000
.L_14:


//--------------------- .nv.info.gluon_tcgen05    --------------------------
	.section	.nv.info.gluon_tcgen05,"",@"SHT_CUDA_INFO"
	.sectionflags	@""
	.align	4


	//----- nvinfo : EIATTR_CUDA_API_VERSION
	.align		4
        /*0000*/ 	.byte	0x04, 0x37
        /*0002*/ 	.short	(.L_16 - .L_15)
.L_15:
        /*0004*/ 	.word	0x00000081


	//----- nvinfo : EIATTR_KPARAM_INFO
	.align		4
.L_16:
        /*0008*/ 	.byte	0x04, 0x17
        /*000a*/ 	.short	(.L_18 - .L_17)
.L_17:
        /*000c*/ 	.word	0x00000000
        /*0010*/ 	.short	0x000a
        /*0012*/ 	.short	0x0048
        /*0014*/ 	.byte	0x00, 0xf4, 0x21, 0x00


	//----- nvinfo : EIATTR_KPARAM_INFO
	.align		4
.L_18:
        /*0018*/ 	.byte	0x04, 0x17
        /*001a*/ 	.short	(.L_20 - .L_19)
.L_19:
        /*001c*/ 	.word	0x00000000
        /*0020*/ 	.short	0x0009
        /*0022*/ 	.short	0x0040
        /*0024*/ 	.byte	0x00, 0xf4, 0x21, 0x00


	//----- nvinfo : EIATTR_KPARAM_INFO
	.align		4
.L_20:
        /*0028*/ 	.byte	0x04, 0x17
        /*002a*/ 	.short	(.L_22 - .L_21)
.L_21:
        /*002c*/ 	.word	0x00000000
        /*0030*/ 	.short	0x0008
        /*0032*/ 	.short	0x0038
        /*0034*/ 	.byte	0x00, 0xf0, 0x21, 0x00


	//----- nvinfo : EIATTR_KPARAM_INFO
	.align		4
.L_22:
        /*0038*/ 	.byte	0x04, 0x17
        /*003a*/ 	.short	(.L_24 - .L_23)
.L_23:
        /*003c*/ 	.word	0x00000000
        /*0040*/ 	.short	0x0007
        /*0042*/ 	.short	0x0030
        /*0044*/ 	.byte	0x00, 0xf0, 0x21, 0x00


	//----- nvinfo : EIATTR_KPARAM_INFO
	.align		4
.L_24:
        /*0048*/ 	.byte	0x04, 0x17
        /*004a*/ 	.short	(.L_26 - .L_25)
.L_25:
        /*004c*/ 	.word	0x00000000
        /*0050*/ 	.short	0x0006
        /*0052*/ 	.short	0x0028
        /*0054*/ 	.byte	0x00, 0xf0, 0x21, 0x00


	//----- nvinfo : EIATTR_KPARAM_INFO
	.align		4
.L_26:
        /*0058*/ 	.byte	0x04, 0x17
        /*005a*/ 	.short	(.L_28 - .L_27)
.L_27:
        /*005c*/ 	.word	0x00000000
        /*0060*/ 	.short	0x0005
        /*0062*/ 	.short	0x0020
        /*0064*/ 	.byte	0x00, 0xf0, 0x11, 0x00


	//----- nvinfo : EIATTR_KPARAM_INFO
	.align		4
.L_28:
        /*0068*/ 	.byte	0x04, 0x17
        /*006a*/ 	.short	(.L_30 - .L_29)
.L_29:
        /*006c*/ 	.word	0x00000000
        /*0070*/ 	.short	0x0004
        /*0072*/ 	.short	0x001c
        /*0074*/ 	.byte	0x00, 0xf0, 0x11, 0x00


	//----- nvinfo : EIATTR_KPARAM_INFO
	.align		4
.L_30:
        /*0078*/ 	.byte	0x04, 0x17
        /*007a*/ 	.short	(.L_32 - .L_31)
.L_31:
        /*007c*/ 	.word	0x00000000
        /*0080*/ 	.short	0x0003
        /*0082*/ 	.short	0x0018
        /*0084*/ 	.byte	0x00, 0xf0, 0x11, 0x00


	//----- nvinfo : EIATTR_KPARAM_INFO
	.align		4
.L_32:
        /*0088*/ 	.byte	0x04, 0x17
        /*008a*/ 	.short	(.L_34 - .L_33)
.L_33:
        /*008c*/ 	.word	0x00000000
        /*0090*/ 	.short	0x0002
        /*0092*/ 	.short	0x0010
        /*0094*/ 	.byte	0x00, 0xf4, 0x21, 0x00


	//----- nvinfo : EIATTR_KPARAM_INFO
	.align		4
.L_34:
        /*0098*/ 	.byte	0x04, 0x17
        /*009a*/ 	.short	(.L_36 - .L_35)
.L_35:
        /*009c*/ 	.word	0x00000000
        /*00a0*/ 	.short	0x0001
        /*00a2*/ 	.short	0x0008
        /*00a4*/ 	.byte	0x00, 0xf4, 0x21, 0x00


	//----- nvinfo : EIATTR_KPARAM_INFO
	.align		4
.L_36:
        /*00a8*/ 	.byte	0x04, 0x17
        /*00aa*/ 	.short	(.L_38 - .L_37)
.L_37:
        /*00ac*/ 	.word	0x00000000
        /*00b0*/ 	.short	0x0000
        /*00b2*/ 	.short	0x0000
        /*00b4*/ 	.byte	0x00, 0xf4, 0x21, 0x00


	//----- nvinfo : EIATTR_AT_ENTRY_FRAGMENTS
	.align		4
.L_38:
        /*00b8*/ 	.byte	0x04, 0x4f
        /*00ba*/ 	.short	(.L_40 - .L_39)


	//   ....[0]....
.L_39:
        /*00bc*/ 	.word	0x00000004


	//----- nvinfo : EIATTR_RESERVED_SMEM_USED
	.align		4
.L_40:
        /*00c0*/ 	.byte	0x01, 0x41
	.zero		2


	//----- nvinfo : EIATTR_SPARSE_MMA_MASK
	.align		4
        /*00c4*/ 	.byte	0x03, 0x50
        /*00c6*/ 	.short	0x0000


	//----- nvinfo : EIATTR_TCGEN05_1CTA_USED
	.align		4
        /*00c8*/ 	.byte	0x01, 0x51
	.zero		2


	//----- nvinfo : EIATTR_MAXREG_COUNT
	.align		4
        /*00cc*/ 	.byte	0x03, 0x1b
        /*00ce*/ 	.short	0x00ff


	//----- nvinfo : EIATTR_NUM_BARRIERS
	.align		4
        /*00d0*/ 	.byte	0x02, 0x4c
        /*00d2*/ 	.byte	0x01
	.zero		1


	//----- nvinfo : EIATTR_INT_WARP_WIDE_INSTR_OFFSETS
	.align		4
        /*00d4*/ 	.byte	0x04, 0x31
        /*00d6*/ 	.short	(.L_42 - .L_41)


	//   ....[0]....
.L_41:
        /*00d8*/ 	.word	0x00001650


	//   ....[1]....
        /*00dc*/ 	.word	0x00001670


	//   ....[2]....
        /*00e0*/ 	.word	0x000016f0


	//   ....[3]....
        /*00e4*/ 	.word	0x00001800


	//   ....[4]....
        /*00e8*/ 	.word	0x00001810


	//   ....[5]....
        /*00ec*/ 	.word	0x000018b0


	//   ....[6]....
        /*00f0*/ 	.word	0x000018c0


	//   ....[7]....
        /*00f4*/ 	.word	0x00001aa0


	//   ....[8]....
        /*00f8*/ 	.word	0x00001ab0


	//   ....[9]....
        /*00fc*/ 	.word	0x00001bd0


	//   ....[10]....
        /*0100*/ 	.word	0x00001be0


	//   ....[11]....
        /*0104*/ 	.word	0x00001c20


	//   ....[12]....
        /*0108*/ 	.word	0x00001c60


	//   ....[13]....
        /*010c*/ 	.word	0x00001da0


	//   ....[14]....
        /*0110*/ 	.word	0x00001db0


	//   ....[15]....
        /*0114*/ 	.word	0x00001ff0


	//   ....[16]....
        /*0118*/ 	.word	0x00002000


	//   ....[17]....
        /*011c*/ 	.word	0x00002490


	//   ....[18]....
        /*0120*/ 	.word	0x000024e0


	//----- nvinfo : EIATTR_COOP_GROUP_MASK_REGIDS
	.align		4
.L_42:
        /*0124*/ 	.byte	0x04, 0x29
        /*0126*/ 	.short	(.L_44 - .L_43)


	//   ....[0]....
.L_43:
        /*0128*/ 	.word	0xffffffff


	//   ....[1]....
        /*012c*/ 	.word	0xffffffff


	//   ....[2]....
        /*0130*/ 	.word	0xffffffff


	//   ....[3]....
        /*0134*/ 	.word	0xffffffff


	//   ....[4]....
        /*0138*/ 	.word	0xffffffff


	//   ....[5]....
        /*013c*/ 	.word	0xffffffff


	//   ....[6]....
        /*0140*/ 	.word	0xffffffff


	//   ....[7]....
        /*0144*/ 	.word	0xffffffff


	//   ....[8]....
        /*0148*/ 	.word	0xffffffff


	//   ....[9]....
        /*014c*/ 	.word	0xffffffff


	//----- nvinfo : EIATTR_COOP_GROUP_INSTR_OFFSETS
	.align		4
.L_44:
        /*0150*/ 	.byte	0x04, 0x28
        /*0152*/ 	.short	(.L_46 - .L_45)


	//   ....[0]....
.L_45:
        /*0154*/ 	.word	0x00000050


	//   ....[1]....
        /*0158*/ 	.word	0x00000310


	//   ....[2]....
        /*015c*/ 	.word	0x000004f0


	//   ....[3]....
        /*0160*/ 	.word	0x000009a0


	//   ....[4]....
        /*0164*/ 	.word	0x00000ae0


	//   ....[5]....
        /*0168*/ 	.word	0x00000f50


	//   ....[6]....
        /*016c*/ 	.word	0x00001090


	//   ....[7]....
        /*0170*/ 	.word	0x000014e0


	//   ....[8]....
        /*0174*/ 	.word	0x00002320


	//   ....[9]....
        /*0178*/ 	.word	0x00002590


	//----- nvinfo : EIATTR_VRC_CTA_INIT_COUNT
	.align		4
.L_46:
        /*017c*/ 	.byte	0x02, 0x4a
        /*017e*/ 	.byte	0x80
	.zero		1


	//----- nvinfo : EIATTR_MBARRIER_INSTR_OFFSETS
	.align		4
        /*0180*/ 	.byte	0x04, 0x39
        /*0182*/ 	.short	(.L_48 - .L_47)


	//   ....[0]....
.L_47:
        /*0184*/ 	.word	0x00001710
        /*0188*/ 	.word	0x000000ff
        /*018c*/ 	.word	0x00003000
        /*0190*/ 	.short	0x0100
        /*0192*/ 	.byte	0x08
	.zero		1


	//   ....[1]....
        /*0194*/ 	.word	0x00001720
        /*0198*/ 	.word	0x000000ff
        /*019c*/ 	.word	0x00003010
        /*01a0*/ 	.short	0x0100
        /*01a2*/ 	.byte	0x08
	.zero		1


	//   ....[2]....
        /*01a4*/ 	.word	0x000019c0
        /*01a8*/ 	.word	0x000000ff
        /*01ac*/ 	.word	0x00003000
        /*01b0*/ 	.short	0x010a
        /*01b2*/ 	.byte	0x08
	.zero		1


	//   ....[3]....
        /*01b4*/ 	.word	0x00001b00
        /*01b8*/ 	.word	0x000000ff
        /*01bc*/ 	.word	0x00003010
        /*01c0*/ 	.short	0x010a
        /*01c2*/ 	.byte	0x08
	.zero		1


	//   ....[4]....
        /*01c4*/ 	.word	0x00001ce0
        /*01c8*/ 	.word	0x000000ff
        /*01cc*/ 	.word	0x00003000
        /*01d0*/ 	.short	0x010a
        /*01d2*/ 	.byte	0x08
	.zero		1


	//   ....[5]....
        /*01d4*/ 	.word	0x00001df0
        /*01d8*/ 	.word	0x000000ff
        /*01dc*/ 	.word	0x00003010
        /*01e0*/ 	.short	0x010a
        /*01e2*/ 	.byte	0x08
	.zero		1


	//   ....[6]....
        /*01e4*/ 	.word	0x00001e90
        /*01e8*/ 	.word	0x000000ff
        /*01ec*/ 	.word	0x00003000
        /*01f0*/ 	.short	0x0108
        /*01f2*/ 	.byte	0x08
	.zero		1


	//   ....[7]....
        /*01f4*/ 	.word	0x00001ea0
        /*01f8*/ 	.word	0x000000ff
        /*01fc*/ 	.word	0x00003010
        /*0200*/ 	.short	0x0108
        /*0202*/ 	.byte	0x08
	.zero		1


	//   ....[8]....
        /*0204*/ 	.word	0x000025b0
        /*0208*/ 	.word	0x000000ff
        /*020c*/ 	.word	0x00003000
        /*0210*/ 	.short	0x010a
        /*0212*/ 	.byte	0x08
	.zero		1


	//   ....[9]....
        /*0214*/ 	.word	0x000025e0
        /*0218*/ 	.word	0x000000ff
        /*021c*/ 	.word	0x00003010
        /*0220*/ 	.short	0x010a
        /*0222*/ 	.byte	0x08
	.zero		1


	//   ....[10]....
        /*0224*/ 	.word	0x00002610
        /*0228*/ 	.word	0x000000ff
        /*022c*/ 	.word	0x00003000
        /*0230*/ 	.short	0x010a
        /*0232*/ 	.byte	0x08
	.zero		1


	//   ....[11]....
        /*0234*/ 	.word	0x00002640
        /*0238*/ 	.word	0x000000ff
        /*023c*/ 	.word	0x00003010
        /*0240*/ 	.short	0x010a
        /*0242*/ 	.byte	0x08
	.zero		1


	//----- nvinfo : EIATTR_NUM_MBARRIERS
	.align		4
.L_48:
        /*0244*/ 	.byte	0x03, 0x38
        /*0246*/ 	.short	0x0002


	//----- nvinfo : EIATTR_EXIT_INSTR_OFFSETS
	.align		4
        /*0248*/ 	.byte	0x04, 0x1c
        /*024a*/ 	.short	(.L_50 - .L_49)


	//   ....[0]....
.L_49:
        /*024c*/ 	.word	0x000025a0


	//----- nvinfo : EIATTR_REQNTID
	.align		4
.L_50:
        /*0250*/ 	.byte	0x04, 0x10
        /*0252*/ 	.short	(.L_52 - .L_51)
.L_51:
        /*0254*/ 	.word	0x00000080
        /*0258*/ 	.word	0x00000001
        /*025c*/ 	.word	0x00000001


	//----- nvinfo : EIATTR_CRS_STACK_SIZE
	.align		4
.L_52:
        /*0260*/ 	.byte	0x04, 0x1e
        /*0262*/ 	.short	(.L_54 - .L_53)
.L_53:
        /*0264*/ 	.word	0x00000000


	//----- nvinfo : EIATTR_CBANK_PARAM_SIZE
	.align		4
.L_54:
        /*0268*/ 	.byte	0x03, 0x19
        /*026a*/ 	.short	0x0050


	//----- nvinfo : EIATTR_PARAM_CBANK
	.align		4
        /*026c*/ 	.byte	0x04, 0x0a
        /*026e*/ 	.short	(.L_56 - .L_55)
	.align		4
.L_55:
        /*0270*/ 	.word	index@(.nv.constant0.gluon_tcgen05)
        /*0274*/ 	.short	0x0380
        /*0276*/ 	.short	0x0050


	//----- nvinfo : EIATTR_SW_WAR
	.align		4
.L_56:
        /*0278*/ 	.byte	0x04, 0x36
        /*027a*/ 	.short	(.L_58 - .L_57)
.L_57:
        /*027c*/ 	.word	0x00000008
.L_58:


//--------------------- .nv.compat                --------------------------
	.section	.nv.compat,"",@"SHT_CUDA_COMPAT_INFO"
	.align	4
        /*0000*/ 	.byte	0x02, 0x02, 0x02, 0x00, 0x02, 0x05, 0x05, 0x00, 0x02, 0x03, 0x03, 0x00, 0x02, 0x06, 0x01, 0x00


//--------------------- .nv.callgraph             --------------------------
	.section	.nv.callgraph,"",@"SHT_CUDA_CALLGRAPH"
	.align	4
	.sectionentsize	8
	.align		4
        /*0000*/ 	.word	0x00000000
	.align		4
        /*0004*/ 	.word	0xffffffff
	.align		4
        /*0008*/ 	.word	0x00000000
	.align		4
        /*000c*/ 	.word	0xfffffffe
	.align		4
        /*0010*/ 	.word	0x00000000
	.align		4
        /*0014*/ 	.word	0xfffffffd
	.align		4
        /*0018*/ 	.word	0x00000000
	.align		4
        /*001c*/ 	.word	0xfffffffc


//--------------------- .text.gluon_tcgen05       --------------------------
	.section	.text.gluon_tcgen05,"ax",@progbits
	.align	128
        .global         gluon_tcgen05
        .type           gluon_tcgen05,@function
        .size           gluon_tcgen05,(.L_x_73 - gluon_tcgen05)
        .other          gluon_tcgen05,@"STO_CUDA_ENTRY STV_DEFAULT"
gluon_tcgen05:
.text.gluon_tcgen05:
[----:B------:R-:W1:Y:S01]  /*0000*/  LDC R1, c[0x0][0x37c] ;  /* 0x0000df00ff017b82 */ /* 0x000e620000000800 */
[----:B------:R-:W2:Y:S02]  /*0010*/  S2R R0, SR_TID.X ;  /* 0x0000000000007919 */ /* 0x000ea40000002100 */
[----:B--2---:R-:W-:-:S13]  /*0020*/  ISETP.GE.U32.AND P2, PT, R0, 0x20, PT ;  /* 0x000000200000780c */ /* 0x004fda0003f46070 */
[----:B------:R-:W-:Y:S05]  /*0030*/  @P2 BRA `(.L_x_0) ;  /* 0x0000000000b82947 */ /* 0x000fea0003800000 */
[----:B------:R-:W2:Y:S01]  /*0040*/  S2UR UR6, SR_CgaCtaId ;  /* 0x00000000000679c3 */ /* 0x000ea20000008800 */
[----:B------:R-:W-:Y:S01]  /*0050*/  NOP ;  /* 0x0000000000007918 */ /* 0x000fe20000000000 */
[----:B------:R-:W-:Y:S02]  /*0060*/  UMOV UR4, 0x40 ;  /* 0x0000004000047882 */ /* 0x000fe40000000000 */
[----:B--2---:R-:W-:-:S09]  /*0070*/  ULEA UR4, UR6, UR4, 0x18 ;  /* 0x0000000406047291 */ /* 0x004fd2000f8ec0ff */
[----:B------:R-:W2:Y:S01]  /*0080*/  LDS.U8 R2, [UR4] ;  /* 0x00000004ff027984 */ /* 0x000ea20008000000 */
[----:B------:R-:W-:Y:S02]  /*0090*/  UMOV UR4, 0x400 ;  /* 0x0000040000047882 */ /* 0x000fe40000000000 */
[----:B------:R-:W-:Y:S01]  /*00a0*/  ULEA UR4, UR6, UR4, 0x18 ;  /* 0x0000000406047291 */ /* 0x000fe2000f8ec0ff */
[----:B--2---:R-:W-:-:S13]  /*00b0*/  ISETP.NE.AND P0, PT, R2, RZ, PT ;  /* 0x000000ff0200720c */ /* 0x004fda0003f05270 */
[----:B------:R-:W-:Y:S05]  /*00c0*/  @P0 BRA `(.L_x_1) ;  /* 0x00000000007c0947 */ /* 0x000fea0003800000 */
[----:B------:R-:W-:-:S13]  /*00d0*/  ELECT P0, URZ, PT ;  /* 0x0000000000ff782f */ /* 0x000fda0003800000 */
[----:B------:R-:W-:Y:S05]  /*00e0*/  @!P0 BRA `(.L_x_2) ;  /* 0x0000000000848947 */ /* 0x000fea0003800000 */
[----:B------:R-:W-:Y:S01]  /*00f0*/  UMOV UR5, 0x4 ;  /* 0x0000000400057882 */ /* 0x000fe20000000000 */
[----:B------:R-:W-:Y:S02]  /*0100*/  IMAD.MOV.U32 R5, RZ, RZ, 0x1 ;  /* 0x00000001ff057424 */ /* 0x000fe400078e00ff */
[----:B------:R-:W-:Y:S02]  /*0110*/  IMAD.MOV.U32 R3, RZ, RZ, 0xf ;  /* 0x0000000fff037424 */ /* 0x000fe400078e00ff */
[----:B------:R-:W-:Y:S04]  /*0120*/  DEPBAR.LE SB2, 0x36 ;  /* 0x0000ad800000791a */ /* 0x000fe80000000000 */
[----:B------:R-:W2:Y:S02]  /*0130*/  UTCATOMSWS.FIND_AND_SET.ALIGN UP0, UR5, UR5 ;  /* 0x00000005000575e3 */ /* 0x000ea40008000800 */
[----:B--2---:R-:W-:-:S04]  /*0140*/  PLOP3.LUT P0, PT, PT, PT, UP0, 0x80, 0x8 ;  /* 0x000000000008781c */ /* 0x004fc80003f0f008 */
[----:B------:R-:W-:-:S04]  /*0150*/  SEL R2, RZ, 0xffffffff, !P0 ;  /* 0xffffffffff027807 */ /* 0x000fc80004000000 */
[----:B------:R-:W-:Y:S01]  /*0160*/  ISETP.NE.AND P0, PT, R2, RZ, PT ;  /* 0x000000ff0200720c */ /* 0x000fe20003f05270 */
[----:B------:R-:W-:-:S12]  /*0170*/  IMAD.U32 R2, RZ, RZ, UR5 ;  /* 0x00000005ff027e24 */ /* 0x000fd8000f8e00ff */
[----:B------:R-:W-:Y:S05]  /*0180*/  @P0 BRA `(.L_x_3) ;  /* 0x0000000000240947 */ /* 0x000fea0003800000 */
.L_x_4:
[----:B------:R-:W-:Y:S05]  /*0190*/  NANOSLEEP 0x64 ;  /* 0x000000640000795d */ /* 0x000fea0003800000 */
[----:B------:R-:W-:-:S05]  /*01a0*/  UMOV UR5, 0x4 ;  /* 0x0000000400057882 */ /* 0x000fca0000000000 */
[----:B------:R-:W-:Y:S04]  /*01b0*/  DEPBAR.LE SB2, 0x36 ;  /* 0x0000ad800000791a */ /* 0x000fe80000000000 */
[----:B------:R-:W2:Y:S02]  /*01c0*/  UTCATOMSWS.FIND_AND_SET.ALIGN UP0, UR5, UR5 ;  /* 0x00000005000575e3 */ /* 0x000ea40008000800 */
[----:B--2---:R-:W-:-:S04]  /*01d0*/  PLOP3.LUT P0, PT, PT, PT, UP0, 0x80, 0x8 ;  /* 0x000000000008781c */ /* 0x004fc80003f0f008 */
[----:B------:R-:W-:-:S04]  /*01e0*/  SEL R2, RZ, 0xffffffff, !P0 ;  /* 0xffffffffff027807 */ /* 0x000fc80004000000 */
[----:B------:R-:W-:Y:S01]  /*01f0*/  ISETP.NE.AND P0, PT, R2, RZ, PT ;  /* 0x000000ff0200720c */ /* 0x000fe20003f05270 */
[----:B------:R-:W-:-:S12]  /*0200*/  IMAD.U32 R2, RZ, RZ, UR5 ;  /* 0x00000005ff027e24 */ /* 0x000fd8000f8e00ff */
[----:B------:R-:W-:Y:S05]  /*0210*/  @!P0 BRA `(.L_x_4) ;  /* 0xfffffffc00dc8947 */ /* 0x000fea000383ffff */
.L_x_3:
[C---:B------:R-:W-:Y:S01]  /*0220*/  VIADD R4, R2.reuse, 0x10 ;  /* 0x0000001002047836 */ /* 0x040fe20000000000 */
[----:B------:R-:W-:Y:S01]  /*0230*/  UMOV UR5, 0x50 ;  /* 0x0000005000057882 */ /* 0x000fe20000000000 */
[----:B------:R-:W-:Y:S01]  /*0240*/  SHF.L.U32 R3, R3, R2, RZ ;  /* 0x0000000203037219 */ /* 0x000fe200000006ff */
[----:B------:R-:W-:Y:S01]  /*0250*/  ULEA UR5, UR6, UR5, 0x18 ;  /* 0x0000000506057291 */ /* 0x000fe2000f8ec0ff */
[----:B------:R-:W-:Y:S01]  /*0260*/  IMAD.SHL.U32 R2, R2, 0x20, RZ ;  /* 0x0000002002027824 */ /* 0x000fe200078e00ff */
[----:B------:R-:W-:-:S04]  /*0270*/  SHF.L.U32 R4, R5, R4, RZ ;  /* 0x0000000405047219 */ /* 0x000fc800000006ff */
[----:B------:R-:W-:-:S05]  /*0280*/  LOP3.LUT R3, R4, R3, RZ, 0xfc, !PT ;  /* 0x0000000304037212 */ /* 0x000fca00078efcff */
[----:B------:R2:W-:Y:S04]  /*0290*/  ATOMS.OR RZ, [UR5], R3 ;  /* 0x00000003ffff798c */ /* 0x0005e8000b000005 */
[----:B------:R2:W-:Y:S01]  /*02a0*/  STS [UR4], R2 ;  /* 0x00000002ff007988 */ /* 0x0005e20008000804 */
[----:B------:R-:W-:Y:S05]  /*02b0*/  BRA `(.L_x_2) ;  /* 0x0000000000107947 */ /* 0x000fea0003800000 */
.L_x_1:
[----:B------:R-:W-:Y:S01]  /*02c0*/  IMAD.MOV.U32 R3, RZ, RZ, -0x1 ;  /* 0xffffffffff037424 */ /* 0x000fe200078e00ff */
[----:B------:R-:W-:-:S04]  /*02d0*/  MOV R2, 0x300 ;  /* 0x0000030000027802 */ /* 0x000fc80000000f00 */
[----:B------:R2:W-:Y:S03]  /*02e0*/  STS [UR4], R3 ;  /* 0x00000003ff007988 */ /* 0x0005e60008000804 */
[----:B-12---:R-:W-:Y:S05]  /*02f0*/  CALL.REL.NOINC `($__internal_1_$__cuda_sm10x_tcgen05_guardrail_trap_phase_invalid_during_alloc) ;  /* 0x0000002000e87944 */ /* 0x006fea0003c00000 */
.L_x_2:
[----:B------:R-:W-:Y:S05]  /*0300*/  WARPSYNC.ALL ;  /* 0x0000000000007948 */ /* 0x000fea0003800000 */
[----:B------:R-:W-:Y:S01]  /*0310*/  NOP ;  /* 0x0000000000007918 */ /* 0x000fe20000000000 */
.L_x_0:
[----:B------:R-:W3:Y:S08]  /*0320*/  S2UR UR4, SR_CgaCtaId ;  /* 0x00000000000479c3 */ /* 0x000ef00000008800 */
[----:B------:R-:W-:Y:S01]  /*0330*/  BAR.SYNC.DEFER_BLOCKING 0x0 ;  /* 0x0000000000007b1d */ /* 0x000fe20000010000 */
[----:B------:R-:W-:-:S05]  /*0340*/  LOP3.LUT R68, R0, 0x7f, RZ, 0xc0, !PT ;  /* 0x0000007f00447812 */ /* 0x000fca00078ec0ff */
[----:B------:R-:W-:Y:S02]  /*0350*/  UMOV UR8, 0x400 ;  /* 0x0000040000087882 */ /* 0x000fe40000000000 */
[----:B------:R-:W4:Y:S08]  /*0360*/  LDC R10, c[0x0][0x3a0] ;  /* 0x0000e800ff0a7b82 */ /* 0x000f300000000800 */
[----:B------:R-:W5:Y:S01]  /*0370*/  S2UR UR10, SR_CTAID.Y ;  /* 0x00000000000a79c3 */ /* 0x000f620000002600 */
[----:B---3--:R-:W-:-:S09]  /*0380*/  ULEA UR8, UR4, UR8, 0x18 ;  /* 0x0000000804087291 */ /* 0x008fd2000f8ec0ff */
[----:B--2---:R-:W2:Y:S01]  /*0390*/  LDS R3, [UR8] ;  /* 0x00000008ff037984 */ /* 0x004ea20008000800 */
[----:B------:R-:W-:Y:S06]  /*03a0*/  BAR.SYNC.DEFER_BLOCKING 0x0 ;  /* 0x0000000000007b1d */ /* 0x000fec0000010000 */
[----:B------:R-:W-:Y:S05]  /*03b0*/  @P2 BRA `(.L_x_5) ;  /* 0x0000000000182947 */ /* 0x000fea0003800000 */
[----:B------:R-:W-:Y:S01]  /*03c0*/  ELECT P0, URZ, PT ;  /* 0x0000000000ff782f */ /* 0x000fe20003800000 */
[----:B------:R-:W-:Y:S01]  /*03d0*/  IMAD.MOV.U32 R2, RZ, RZ, 0x1 ;  /* 0x00000001ff027424 */ /* 0x000fe200078e00ff */
[----:B------:R-:W-:Y:S01]  /*03e0*/  UMOV UR5, 0x40 ;  /* 0x0000004000057882 */ /* 0x000fe20000000000 */
[----:B------:R-:W-:Y:S01]  /*03f0*/  UVIRTCOUNT.DEALLOC.SMPOOL 0x80 ;  /* 0x000000800000784c */ /* 0x000fe20000000000 */
[----:B------:R-:W-:-:S09]  /*0400*/  ULEA UR5, UR4, UR5, 0x18 ;  /* 0x0000000504057291 */ /* 0x000fd2000f8ec0ff */
[----:B------:R3:W-:Y:S03]  /*0410*/  @P0 STS.U8 [UR5], R2 ;  /* 0x00000002ff000988 */ /* 0x0007e60008000005 */
.L_x_5:
[----:B------:R-:W3:Y:S01]  /*0420*/  S2UR UR4, SR_CTAID.Z ;  /* 0x00000000000479c3 */ /* 0x000ee20000002700 */
[----:B------:R-:W5:Y:S01]  /*0430*/  LDCU UR5, c[0x0][0x370] ;  /* 0x00006e00ff0577ac */ /* 0x000f620008000800 */
[----:B------:R-:W-:Y:S01]  /*0440*/  ISETP.GE.U32.AND P0, PT, R68, 0x20, PT ;  /* 0x000000204400780c */ /* 0x000fe20003f06070 */
[----:B----4-:R-:W-:Y:S01]  /*0450*/  VIADD R5, R10, 0xffffffff ;  /* 0xffffffff0a057836 */ /* 0x010fe20000000000 */
[C---:B------:R-:W-:Y:S01]  /*0460*/  ISETP.NE.U32.AND P3, PT, R68.reuse, RZ, PT ;  /* 0x000000ff4400720c */ /* 0x040fe20003f65070 */
[----:B------:R-:W3:Y:S01]  /*0470*/  LDCU UR7, c[0x0][0x374] ;  /* 0x00006e80ff0777ac */ /* 0x000ee20008000800 */
[----:B------:R-:W-:Y:S01]  /*0480*/  LEA R4, R68, UR8, 0x2 ;  /* 0x0000000844047c11 */ /* 0x000fe2000f8e10ff */
[----:B------:R-:W-:Y:S01]  /*0490*/  BSSY.RECONVERGENT B0, `(.L_x_6) ;  /* 0x0000015000007945 */ /* 0x000fe20003800200 */
[----:B------:R-:W5:Y:S01]  /*04a0*/  S2UR UR6, SR_CTAID.X ;  /* 0x00000000000679c3 */ /* 0x000f620000002500 */
[----:B------:R-:W4:Y:S01]  /*04b0*/  LDCU.64 UR16, c[0x0][0x3c0] ;  /* 0x00007800ff1077ac */ /* 0x000f220008000a00 */
[----:B--2---:R-:W-:-:S05]  /*04c0*/  R2UR UR29, R3 ;  /* 0x00000000031d72ca */ /* 0x004fca00000e0000 */
[----:B------:R2:W-:Y:S01]  /*04d0*/  @!P0 STS [R4], RZ ;  /* 0x000000ff04008388 */ /* 0x0005e20000000800 */
[----:B------:R-:W1:Y:S01]  /*04e0*/  LDC R6, c[0x0][0x398] ;  /* 0x0000e600ff067b82 */ /* 0x000e620000000800 */
[----:B------:R-:W-:Y:S02]  /*04f0*/  NOP ;  /* 0x0000000000007918 */ /* 0x000fe40000000000 */
[----:B------:R2:W-:Y:S01]  /*0500*/  @!P3 STS [UR8+0x20], R5 ;  /* 0x00002005ff00b988 */ /* 0x0005e20008000808 */
[----:B---3-5:R-:W-:-:S04]  /*0510*/  UIMAD UR4, UR4, UR7, UR10 ;  /* 0x00000007040472a4 */ /* 0x028fc8000f8e020a */
[----:B------:R-:W-:-:S04]  /*0520*/  UIMAD UR4, UR4, UR5, UR6 ;  /* 0x00000005040472a4 */ /* 0x000fc8000f8e0206 */
[----:B------:R-:W-:-:S04]  /*0530*/  UIMAD UR4, UR4, 0x180, URZ ;  /* 0x00000180040478a4 */ /* 0x000fc8000f8e02ff */
[----:B----4-:R-:W-:Y:S01]  /*0540*/  UIADD3 UR12, UP0, UPT, UR4, UR16, URZ ;  /* 0x00000010040c7290 */ /* 0x010fe2000ff1e0ff */
[----:B-1----:R-:W-:-:S03]  /*0550*/  VIADD R6, R6, 0xffffffff ;  /* 0xffffffff06067836 */ /* 0x002fc60000000000 */
[----:B------:R-:W-:Y:S01]  /*0560*/  ULEA.HI.X.SX32 UR13, UR4, UR17, 0x1, UP0 ;  /* 0x00000011040d7291 */ /* 0x000fe200080f0eff */
[----:B--2---:R-:W-:Y:S11]  /*0570*/  @P3 BRA `(.L_x_7) ;  /* 0x0000000000183947 */ /* 0x004ff60003800000 */
[----:B------:R-:W1:Y:S01]  /*0580*/  LDS R2, [UR8+0x8] ;  /* 0x00000808ff027984 */ /* 0x000e620008000800 */
[----:B------:R-:W2:Y:S01]  /*0590*/  LDC.64 R8, c[0x0][0x380] ;  /* 0x0000e000ff087b82 */ /* 0x000ea20000000a00 */
[----:B------:R-:W-:Y:S02]  /*05a0*/  IMAD.MOV.U32 R3, RZ, RZ, 0x70 ;  /* 0x00000070ff037424 */ /* 0x000fe400078e00ff */
[----:B--2---:R2:W-:Y:S03]  /*05b0*/  STS.64 [UR8], R8 ;  /* 0x00000008ff007988 */ /* 0x0045e60008000a08 */
[----:B-1----:R-:W-:-:S05]  /*05c0*/  LOP3.LUT R2, R2, 0x10, R3, 0xd8, !PT ;  /* 0x0000001002027812 */ /* 0x002fca00078ed803 */
[----:B------:R2:W-:Y:S02]  /*05d0*/  STS [UR8+0x8], R2 ;  /* 0x00000802ff007988 */ /* 0x0005e40008000808 */
.L_x_7:
[----:B------:R-:W-:Y:S05]  /*05e0*/  BSYNC.RECONVERGENT B0 ;  /* 0x0000000000007941 */ /* 0x000fea0003800200 */
.L_x_6:
[----:B------:R-:W-:Y:S04]  /*05f0*/  BSSY.RECONVERGENT B0, `(.L_x_8) ;  /* 0x000000a000007945 */ /* 0x000fe80003800200 */
[----:B------:R-:W-:Y:S05]  /*0600*/  @P3 BRA `(.L_x_9) ;  /* 0x0000000000203947 */ /* 0x000fea0003800000 */
[----:B--2---:R-:W1:Y:S01]  /*0610*/  LDS R2, [UR8+0x34] ;  /* 0x00003408ff027984 */ /* 0x004e620008000800 */
[----:B------:R-:W-:Y:S02]  /*0620*/  IMAD.MOV.U32 R3, RZ, RZ, 0x3f000000 ;  /* 0x3f000000ff037424 */ /* 0x000fe400078e00ff */
[----:B------:R-:W-:Y:S01]  /*0630*/  @!P3 IMAD.MOV.U32 R7, RZ, RZ, 0x3f ;  /* 0x0000003fff07b424 */ /* 0x000fe200078e00ff */
[----:B------:R-:W2:Y:S02]  /*0640*/  @!P3 LDS R8, [UR8+0x38] ;  /* 0x00003808ff08b984 */ /* 0x000ea40008000800 */
[----:B-1----:R-:W-:Y:S02]  /*0650*/  LOP3.LUT R2, R2, 0xff000000, R3, 0xb8, !PT ;  /* 0xff00000002027812 */ /* 0x002fe400078eb803 */
[----:B--2---:R-:W-:-:S03]  /*0660*/  @!P3 LOP3.LUT R3, R8, 0xff, R7, 0xb8, !PT ;  /* 0x000000ff0803b812 */ /* 0x004fc600078eb807 */
[----:B------:R1:W-:Y:S04]  /*0670*/  STS [UR8+0x34], R2 ;  /* 0x00003402ff007988 */ /* 0x0003e80008000808 */
[----:B------:R1:W-:Y:S02]  /*0680*/  @!P3 STS [UR8+0x38], R3 ;  /* 0x00003803ff00b988 */ /* 0x0003e40008000808 */
.L_x_9:
[----:B------:R-:W-:Y:S05]  /*0690*/  BSYNC.RECONVERGENT B0 ;  /* 0x0000000000007941 */ /* 0x000fea0003800200 */
.L_x_8:
[----:B------:R-:W-:Y:S04]  /*06a0*/  BSSY.RECONVERGENT B0, `(.L_x_10) ;  /* 0x000000a000007945 */ /* 0x000fe80003800200 */
[----:B------:R-:W-:Y:S05]  /*06b0*/  @P3 BRA `(.L_x_11) ;  /* 0x0000000000203947 */ /* 0x000fea0003800000 */
[----:B-12---:R-:W1:Y:S01]  /*06c0*/  LDS R2, [UR8+0x1c] ;  /* 0x00001c08ff027984 */ /* 0x006e620008000800 */
[----:B------:R-:W2:Y:S03]  /*06d0*/  LDC.64 R8, c[0x0][0x3a8] ;  /* 0x0000ea00ff087b82 */ /* 0x000ea60000000a00 */
[----:B------:R3:W-:Y:S01]  /*06e0*/  STS [UR8+0x24], R6 ;  /* 0x00002406ff007988 */ /* 0x0007e20008000808 */
[--C-:B--2---:R-:W-:Y:S02]  /*06f0*/  SHF.R.U32.HI R7, RZ, 0x4, R9.reuse ;  /* 0x00000004ff077819 */ /* 0x104fe40000011609 */
[----:B------:R-:W-:-:S05]  /*0700*/  SHF.R.U64 R3, R8, 0x4, R9 ;  /* 0x0000000408037819 */ /* 0x000fca0000001209 */
[----:B------:R3:W-:Y:S01]  /*0710*/  STS [UR8+0xc], R3 ;  /* 0x00000c03ff007988 */ /* 0x0007e20008000808 */
[----:B-1----:R-:W-:-:S05]  /*0720*/  LOP3.LUT R2, R2, 0xf, R7, 0xb8, !PT ;  /* 0x0000000f02027812 */ /* 0x002fca00078eb807 */
[----:B------:R3:W-:Y:S02]  /*0730*/  STS [UR8+0x1c], R2 ;  /* 0x00001c02ff007988 */ /* 0x0007e40008000808 */
.L_x_11:
[----:B------:R-:W-:Y:S05]  /*0740*/  BSYNC.RECONVERGENT B0 ;  /* 0x0000000000007941 */ /* 0x000fea0003800200 */
.L_x_10:
[----:B------:R-:W-:Y:S04]  /*0750*/  BSSY.RECONVERGENT B1, `(.L_x_12) ;  /* 0x000001d000017945 */ /* 0x000fe80003800200 */
[----:B------:R-:W-:Y:S04]  /*0760*/  BSSY.RELIABLE B0, `(.L_x_13) ;  /* 0x0000018000007945 */ /* 0x000fe80003800100 */
[----:B------:R-:W-:Y:S05]  /*0770*/  @P3 BRA `(.L_x_14) ;  /* 0x00000000001c3947 */ /* 0x000fea0003800000 */
[----:B-123--:R-:W1:Y:S02]  /*0780*/  LDS R2, [UR8+0x34] ;  /* 0x00003408ff027984 */ /* 0x00ee640008000800 */
[----:B-1----:R-:W-:-:S05]  /*0790*/  LOP3.LUT R2, R2, 0x7, RZ, 0xb8, !PT ;  /* 0x0000000702027812 */ /* 0x002fca00078eb8ff */
[----:B------:R1:W-:Y:S01]  /*07a0*/  STS [UR8+0x34], R2 ;  /* 0x00003402ff007988 */ /* 0x0003e20008000808 */
[----:B------:R-:W-:Y:S05]  /*07b0*/  @P3 BRA `(.L_x_15) ;  /* 0x00000000001c3947 */ /* 0x000fea0003800000 */
[----:B-1----:R-:W1:Y:S02]  /*07c0*/  LDS R2, [UR8+0x34] ;  /* 0x00003408ff027984 */ /* 0x002e640008000800 */
[----:B-1----:R-:W-:-:S05]  /*07d0*/  LOP3.LUT R2, R2, 0x38, RZ, 0xb8, !PT ;  /* 0x0000003802027812 */ /* 0x002fca00078eb8ff */
[----:B------:R4:W-:Y:S02]  /*07e0*/  STS [UR8+0x34], R2 ;  /* 0x00003402ff007988 */ /* 0x0009e40008000808 */
.L_x_14:
[----:B------:R-:W-:Y:S05]  /*07f0*/  @P3 BRA `(.L_x_16) ;  /* 0x00000000001c3947 */ /* 0x000fea0003800000 */
[----:B-1234-:R-:W1:Y:S02]  /*0800*/  LDS R2, [UR8+0x8] ;  /* 0x00000808ff027984 */ /* 0x01ee640008000800 */
[----:B-1----:R-:W-:-:S05]  /*0810*/  LOP3.LUT R2, R2, 0x780, RZ, 0xb8, !PT ;  /* 0x0000078002027812 */ /* 0x002fca00078eb8ff */
[----:B------:R2:W-:Y:S02]  /*0820*/  STS [UR8+0x8], R2 ;  /* 0x00000802ff007988 */ /* 0x0005e40008000808 */
.L_x_15:
[----:B------:R-:W-:Y:S05]  /*0830*/  @P3 BRA `(.L_x_17) ;  /* 0x0000000000283947 */ /* 0x000fea0003800000 */
[----:B-12---:R-:W1:Y:S02]  /*0840*/  LDS R2, [UR8+0x8] ;  /* 0x00000808ff027984 */ /* 0x006e640008000800 */
[----:B-1----:R-:W-:-:S05]  /*0850*/  LOP3.LUT R2, R2, 0x1800, RZ, 0xb8, !PT ;  /* 0x0000180002027812 */ /* 0x002fca00078eb8ff */
[----:B------:R5:W-:Y:S02]  /*0860*/  STS [UR8+0x8], R2 ;  /* 0x00000802ff007988 */ /* 0x000be40008000808 */
.L_x_16:
[----:B------:R-:W-:Y:S05]  /*0870*/  @P3 BREAK.RELIABLE B0 ;  /* 0x0000000000003942 */ /* 0x000fea0003800100 */
[----:B------:R-:W-:Y:S05]  /*0880*/  @P3 BRA `(.L_x_18) ;  /* 0x0000000000243947 */ /* 0x000fea0003800000 */
[----:B-1-3--:R-:W1:Y:S01]  /*0890*/  LDS R3, [UR8+0x8] ;  /* 0x00000808ff037984 */ /* 0x00ae620008000800 */
[----:B--2-45:R-:W-:-:S05]  /*08a0*/  IMAD.MOV.U32 R2, RZ, RZ, 0x6000 ;  /* 0x00006000ff027424 */ /* 0x034fca00078e00ff */
[----:B-1----:R-:W-:-:S04]  /*08b0*/  LOP3.LUT R2, R3, 0x4000, R2, 0xd8, !PT ;  /* 0x0000400003027812 */ /* 0x002fc800078ed802 */
[----:B------:R-:W-:-:S05]  /*08c0*/  LOP3.LUT R2, R2, 0x400000, RZ, 0xb8, !PT ;  /* 0x0040000002027812 */ /* 0x000fca00078eb8ff */
[----:B------:R3:W-:Y:S02]  /*08d0*/  STS [UR8+0x8], R2 ;  /* 0x00000802ff007988 */ /* 0x0007e40008000808 */
.L_x_17:
[----:B------:R-:W-:Y:S05]  /*08e0*/  BSYNC.RELIABLE B0 ;  /* 0x0000000000007941 */ /* 0x000fea0003800100 */
.L_x_13:
[----:B-123--:R-:W1:Y:S02]  /*08f0*/  @!P3 LDS R2, [UR8+0x8] ;  /* 0x00000808ff02b984 */ /* 0x00ee640008000800 */
[----:B-1----:R-:W-:-:S05]  /*0900*/  @!P3 LOP3.LUT R2, R2, 0x8000, RZ, 0xb8, !PT ;  /* 0x000080000202b812 */ /* 0x002fca00078eb8ff */
[----:B------:R1:W-:Y:S02]  /*0910*/  @!P3 STS [UR8+0x8], R2 ;  /* 0x00000802ff00b988 */ /* 0x0003e40008000808 */
.L_x_18:
[----:B------:R-:W-:Y:S05]  /*0920*/  BSYNC.RECONVERGENT B1 ;  /* 0x0000000000017941 */ /* 0x000fea0003800200 */
.L_x_12:
[----:B------:R-:W-:Y:S05]  /*0930*/  WARPSYNC.ALL ;  /* 0x0000000000007948 */ /* 0x000fea0003800000 */
[----:B------:R-:W-:Y:S01]  /*0940*/  NOP ;  /* 0x0000000000007918 */ /* 0x000fe20000000000 */
[----:B------:R-:W1:Y:S02]  /*0950*/  LDC R7, c[0x0][0x39c] ;  /* 0x0000e700ff077b82 */ /* 0x000e640000000800 */
[----:B-1----:R-:W-:Y:S01]  /*0960*/  VIADD R7, R7, 0xffffffff ;  /* 0xffffffff07077836 */ /* 0x002fe20000000000 */
[----:B------:R-:W-:Y:S06]  /*0970*/  @P0 BRA `(.L_x_19) ;  /* 0x0000000000300947 */ /* 0x000fec0003800000 */
[----:B--2345:R-:W1:Y:S01]  /*0980*/  S2R R2, SR_LANEID ;  /* 0x0000000000027919 */ /* 0x03ce620000000000 */
[----:B------:R-:W-:Y:S05]  /*0990*/  WARPSYNC.ALL ;  /* 0x0000000000007948 */ /* 0x000fea0003800000 */
[----:B------:R-:W-:Y:S01]  /*09a0*/  NOP ;  /* 0x0000000000007918 */ /* 0x000fe20000000000 */
[----:B-1----:R-:W-:-:S05]  /*09b0*/  IMAD.SHL.U32 R8, R2, 0x4, RZ ;  /* 0x0000000402087824 */ /* 0x002fca00078e00ff */
[----:B------:R-:W1:Y:S01]  /*09c0*/  LDS R9, [R8+UR8] ;  /* 0x0000000808097984 */ /* 0x000e620008000800 */
[----:B------:R-:W-:-:S05]  /*09d0*/  IADD3 R2, P1, PT, R8, UR12, RZ ;  /* 0x0000000c08027c10 */ /* 0x000fca000ff3e0ff */
[----:B------:R-:W-:-:S05]  /*09e0*/  IMAD.X R3, RZ, RZ, UR13, P1 ;  /* 0x0000000dff037e24 */ /* 0x000fca00088e06ff */
[----:B-1----:R1:W2:Y:S01]  /*09f0*/  ATOMG.E.EXCH.STRONG.GPU PT, RZ, [R2], R9 ;  /* 0x0000000902ff73a8 */ /* 0x0022a200041ee100 */
[----:B------:R-:W-:-:S04]  /*0a00*/  DEPBAR {5,4,3,2,1,0} ;  /* 0x0000003f0000791a */ /* 0x000fc80000000000 */
[----:B------:R-:W3:Y:S02]  /*0a10*/  CCTL.E.C.LDCU.IV.DEEP [UR12] ;  /* 0x000000000c007540 */ /* 0x000ee40009c08000 */
[----:B---3--:R1:W-:Y:S01]  /*0a20*/  UTMACCTL.IV [UR12] ;  /* 0x000000000c0079b9 */ /* 0x0083e20008000000 */
[----:B------:R-:W-:Y:S01]  /*0a30*/  NOP ;  /* 0x0000000000007918 */ /* 0x000fe20000000000 */
.L_x_19:
[----:B------:R-:W-:Y:S05]  /*0a40*/  @P0 BRA `(.L_x_20) ;  /* 0x00000000000c0947 */ /* 0x000fea0003800000 */
[----:B------:R0:W-:Y:S01]  /*0a50*/  UTMACMDFLUSH ;  /* 0x00000000000079b7 */ /* 0x0001e20000000000 */
[----:B------:R-:W-:Y:S05]  /*0a60*/  @P0 BRA `(.L_x_20) ;  /* 0x0000000000040947 */ /* 0x000fea0003800000 */
[----:B------:R-:W-:-:S04]  /*0a70*/  DEPBAR.LE SB0, 0x0 ;  /* 0x000080000000791a */ /* 0x000fc80000000000 */
.L_x_20:
[----:B------:R-:W-:Y:S05]  /*0a80*/  WARPSYNC.ALL ;  /* 0x0000000000007948 */ /* 0x000fea0003800000 */
[----:B------:R-:W-:Y:S01]  /*0a90*/  NOP ;  /* 0x0000000000007918 */ /* 0x000fe20000000000 */
[----:B--2---:R-:W-:Y:S06]  /*0aa0*/  BAR.SYNC.DEFER_BLOCKING 0x0 ;  /* 0x0000000000007b1d */ /* 0x004fec0000010000 */
[----:B------:R-:W-:Y:S02]  /*0ab0*/  BSSY.RECONVERGENT B1, `(.L_x_21) ;  /* 0x000000b000017945 */ /* 0x000fe40003800200 */
[----:B------:R-:W-:Y:S06]  /*0ac0*/  BAR.SYNC.DEFER_BLOCKING 0x0 ;  /* 0x0000000000007b1d */ /* 0x000fec0000010000 */
[----:B------:R2:W-:Y:S01]  /*0ad0*/  @!P0 STS [R4], RZ ;  /* 0x000000ff04008388 */ /* 0x0005e20000000800 */
[----:B------:R-:W-:Y:S01]  /*0ae0*/  NOP ;  /* 0x0000000000007918 */ /* 0x000fe20000000000 */
[----:B------:R-:W-:Y:S05]  /*0af0*/  @P3 BRA `(.L_x_22) ;  /* 0x0000000000183947 */ /* 0x000fea0003800000 */
[----:B-1-345:R-:W1:Y:S01]  /*0b00*/  LDS R2, [UR8+0x8] ;  /* 0x00000808ff027984 */ /* 0x03ae620008000800 */
[----:B------:R-:W3:Y:S01]  /*0b10*/  LDC.64 R8, c[0x0][0x388] ;  /* 0x0000e200ff087b82 */ /* 0x000ee20000000a00 */
[----:B------:R-:W-:Y:S02]  /*0b20*/  IMAD.MOV.U32 R3, RZ, RZ, 0x70 ;  /* 0x00000070ff037424 */ /* 0x000fe400078e00ff */
[----:B---3--:R3:W-:Y:S03]  /*0b30*/  STS.64 [UR8], R8 ;  /* 0x00000008ff007988 */ /* 0x0087e60008000a08 */
[----:B-1----:R-:W-:-:S05]  /*0b40*/  LOP3.LUT R2, R2, 0x10, R3, 0xd8, !PT ;  /* 0x0000001002027812 */ /* 0x002fca00078ed803 */
[----:B------:R3:W-:Y:S02]  /*0b50*/  STS [UR8+0x8], R2 ;  /* 0x00000802ff007988 */ /* 0x0007e40008000808 */
.L_x_22:
[----:B-1----:R-:W-:Y:S05]  /*0b60*/  BSYNC.RECONVERGENT B1 ;  /* 0x0000000000017941 */ /* 0x002fea0003800200 */
.L_x_21:
[----:B------:R-:W-:Y:S04]  /*0b70*/  BSSY.RECONVERGENT B1, `(.L_x_23) ;  /* 0x000000a000017945 */ /* 0x000fe80003800200 */
[----:B------:R-:W-:Y:S05]  /*0b80*/  @P3 BRA `(.L_x_24) ;  /* 0x0000000000203947 */ /* 0x000fea0003800000 */
[----:B---345:R-:W1:Y:S01]  /*0b90*/  LDS R2, [UR8+0x34] ;  /* 0x00003408ff027984 */ /* 0x038e620008000800 */
[----:B------:R-:W-:Y:S02]  /*0ba0*/  IMAD.MOV.U32 R3, RZ, RZ, 0x7f000000 ;  /* 0x7f000000ff037424 */ /* 0x000fe400078e00ff */
[----:B------:R-:W-:Y:S01]  /*0bb0*/  @!P3 IMAD.MOV.U32 R9, RZ, RZ, 0x3f ;  /* 0x0000003fff09b424 */ /* 0x000fe200078e00ff */
[----:B------:R-:W3:Y:S02]  /*0bc0*/  @!P3 LDS R8, [UR8+0x38] ;  /* 0x00003808ff08b984 */ /* 0x000ee40008000800 */
[----:B-1----:R-:W-:Y:S02]  /*0bd0*/  LOP3.LUT R2, R2, 0xff000000, R3, 0xb8, !PT ;  /* 0xff00000002027812 */ /* 0x002fe400078eb803 */
[----:B---3--:R-:W-:-:S03]  /*0be0*/  @!P3 LOP3.LUT R3, R8, 0xff, R9, 0xb8, !PT ;  /* 0x000000ff0803b812 */ /* 0x008fc600078eb809 */
[----:B------:R1:W-:Y:S04]  /*0bf0*/  STS [UR8+0x34], R2 ;  /* 0x00003402ff007988 */ /* 0x0003e80008000808 */
[----:B------:R1:W-:Y:S02]  /*0c00*/  @!P3 STS [UR8+0x38], R3 ;  /* 0x00003803ff00b988 */ /* 0x0003e40008000808 */
.L_x_24:
[----:B------:R-:W-:Y:S05]  /*0c10*/  BSYNC.RECONVERGENT B1 ;  /* 0x0000000000017941 */ /* 0x000fea0003800200 */
.L_x_23:
[----:B------:R-:W-:Y:S04]  /*0c20*/  BSSY.RECONVERGENT B1, `(.L_x_25) ;  /* 0x0000004000017945 */ /* 0x000fe80003800200 */
[----:B------:R-:W-:Y:S05]  /*0c30*/  @P3 BRA `(.L_x_26) ;  /* 0x0000000000083947 */ /* 0x000fea0003800000 */
[----:B------:R1:W-:Y:S04]  /*0c40*/  STS [UR8+0x24], R5 ;  /* 0x00002405ff007988 */ /* 0x0003e80008000808 */
[----:B------:R1:W-:Y:S02]  /*0c50*/  STS [UR8+0x20], R7 ;  /* 0x00002007ff007988 */ /* 0x0003e40008000808 */
.L_x_26:
[----:B------:R-:W-:Y:S05]  /*0c60*/  BSYNC.RECONVERGENT B1 ;  /* 0x0000000000017941 */ /* 0x000fea0003800200 */
.L_x_25:
[----:B------:R-:W-:Y:S04]  /*0c70*/  BSSY.RECONVERGENT B2, `(.L_x_27) ;  /* 0x0000025000027945 */ /* 0x000fe80003800200 */
[----:B------:R-:W-:Y:S04]  /*0c80*/  BSSY.RELIABLE B1, `(.L_x_28) ;  /* 0x0000020000017945 */ /* 0x000fe80003800100 */
[----:B------:R-:W-:Y:S05]  /*0c90*/  @P3 BRA `(.L_x_29) ;  /* 0x00000000002c3947 */ /* 0x000fea0003800000 */
[----:B-1-345:R-:W1:Y:S01]  /*0ca0*/  LDS R2, [UR8+0x1c] ;  /* 0x00001c08ff027984 */ /* 0x03ae620008000800 */
[----:B------:R-:W3:Y:S02]  /*0cb0*/  LDC.64 R8, c[0x0][0x3b0] ;  /* 0x0000ec00ff087b82 */ /* 0x000ee40000000a00 */
[--C-:B---3--:R-:W-:Y:S02]  /*0cc0*/  SHF.R.U32.HI R5, RZ, 0x4, R9.reuse ;  /* 0x00000004ff057819 */ /* 0x108fe40000011609 */
[----:B------:R-:W-:-:S05]  /*0cd0*/  SHF.R.U64 R3, R8, 0x4, R9 ;  /* 0x0000000408037819 */ /* 0x000fca0000001209 */
[----:B------:R3:W-:Y:S01]  /*0ce0*/  STS [UR8+0xc], R3 ;  /* 0x00000c03ff007988 */ /* 0x0007e20008000808 */
[----:B-1----:R-:W-:-:S05]  /*0cf0*/  LOP3.LUT R2, R2, 0xf, R5, 0xb8, !PT ;  /* 0x0000000f02027812 */ /* 0x002fca00078eb805 */
[----:B------:R3:W-:Y:S01]  /*0d00*/  STS [UR8+0x1c], R2 ;  /* 0x00001c02ff007988 */ /* 0x0007e20008000808 */
[----:B------:R-:W-:Y:S05]  /*0d10*/  @P3 BRA `(.L_x_30) ;  /* 0x00000000001c3947 */ /* 0x000fea0003800000 */
[----:B---3--:R-:W1:Y:S02]  /*0d20*/  LDS R2, [UR8+0x34] ;  /* 0x00003408ff027984 */ /* 0x008e640008000800 */
[----:B-1----:R-:W-:-:S05]  /*0d30*/  LOP3.LUT R2, R2, 0x7, RZ, 0xb8, !PT ;  /* 0x0000000702027812 */ /* 0x002fca00078eb8ff */
[----:B------:R1:W-:Y:S02]  /*0d40*/  STS [UR8+0x34], R2 ;  /* 0x00003402ff007988 */ /* 0x0003e40008000808 */
.L_x_29:
[----:B------:R-:W-:Y:S05]  /*0d50*/  @P3 BRA `(.L_x_31) ;  /* 0x00000000001c3947 */ /* 0x000fea0003800000 */
[----:B-1-345:R-:W1:Y:S02]  /*0d60*/  LDS R2, [UR8+0x34] ;  /* 0x00003408ff027984 */ /* 0x03ae640008000800 */
[----:B-1----:R-:W-:-:S05]  /*0d70*/  LOP3.LUT R2, R2, 0x38, RZ, 0xb8, !PT ;  /* 0x0000003802027812 */ /* 0x002fca00078eb8ff */
[----:B------:R1:W-:Y:S02]  /*0d80*/  STS [UR8+0x34], R2 ;  /* 0x00003402ff007988 */ /* 0x0003e40008000808 */
.L_x_30:
[----:B------:R-:W-:Y:S05]  /*0d90*/  @P3 BRA `(.L_x_32) ;  /* 0x00000000001c3947 */ /* 0x000fea0003800000 */
[----:B-1-3--:R-:W1:Y:S02]  /*0da0*/  LDS R2, [UR8+0x8] ;  /* 0x00000808ff027984 */ /* 0x00ae640008000800 */
[----:B-1----:R-:W-:-:S05]  /*0db0*/  LOP3.LUT R2, R2, 0x780, RZ, 0xb8, !PT ;  /* 0x0000078002027812 */ /* 0x002fca00078eb8ff */
[----:B------:R1:W-:Y:S02]  /*0dc0*/  STS [UR8+0x8], R2 ;  /* 0x00000802ff007988 */ /* 0x0003e40008000808 */
.L_x_31:
[----:B------:R-:W-:Y:S05]  /*0dd0*/  @P3 BRA `(.L_x_33) ;  /* 0x0000000000283947 */ /* 0x000fea0003800000 */
[----:B-1-345:R-:W1:Y:S02]  /*0de0*/  LDS R2, [UR8+0x8] ;  /* 0x00000808ff027984 */ /* 0x03ae640008000800 */
[----:B-1----:R-:W-:-:S05]  /*0df0*/  LOP3.LUT R2, R2, 0x1800, RZ, 0xb8, !PT ;  /* 0x0000180002027812 */ /* 0x002fca00078eb8ff */
[----:B------:R4:W-:Y:S02]  /*0e00*/  STS [UR8+0x8], R2 ;  /* 0x00000802ff007988 */ /* 0x0009e40008000808 */
.L_x_32:
[----:B------:R-:W-:Y:S05]  /*0e10*/  @P3 BREAK.RELIABLE B1 ;  /* 0x0000000000013942 */ /* 0x000fea0003800100 */
[----:B------:R-:W-:Y:S05]  /*0e20*/  @P3 BRA `(.L_x_34) ;  /* 0x0000000000243947 */ /* 0x000fea0003800000 */
[----:B-1-34-:R-:W1:Y:S01]  /*0e30*/  LDS R2, [UR8+0x8] ;  /* 0x00000808ff027984 */ /* 0x01ae620008000800 */
[----:B------:R-:W-:-:S05]  /*0e40*/  IMAD.MOV.U32 R3, RZ, RZ, 0x6000 ;  /* 0x00006000ff037424 */ /* 0x000fca00078e00ff */
[----:B-1----:R-:W-:-:S04]  /*0e50*/  LOP3.LUT R2, R2, 0x6000, R3, 0xd8, !PT ;  /* 0x0000600002027812 */ /* 0x002fc800078ed803 */
[----:B------:R-:W-:-:S05]  /*0e60*/  LOP3.LUT R2, R2, 0x400000, RZ, 0xb8, !PT ;  /* 0x0040000002027812 */ /* 0x000fca00078eb8ff */
[----:B------:R1:W-:Y:S02]  /*0e70*/  STS [UR8+0x8], R2 ;  /* 0x00000802ff007988 */ /* 0x0003e40008000808 */
.L_x_33:
[----:B------:R-:W-:Y:S05]  /*0e80*/  BSYNC.RELIABLE B1 ;  /* 0x0000000000017941 */ /* 0x000fea0003800100 */
.L_x_28:
[----:B-1-345:R-:W1:Y:S02]  /*0e90*/  @!P3 LDS R2, [UR8+0x8] ;  /* 0x00000808ff02b984 */ /* 0x03ae640008000800 */
[----:B-1----:R-:W-:-:S05]  /*0ea0*/  @!P3 LOP3.LUT R2, R2, 0x8000, RZ, 0xb8, !PT ;  /* 0x000080000202b812 */ /* 0x002fca00078eb8ff */
[----:B------:R5:W-:Y:S02]  /*0eb0*/  @!P3 STS [UR8+0x8], R2 ;  /* 0x00000802ff00b988 */ /* 0x000be40008000808 */
.L_x_34:
[----:B------:R-:W-:Y:S05]  /*0ec0*/  BSYNC.RECONVERGENT B2 ;  /* 0x0000000000027941 */ /* 0x000fea0003800200 */
.L_x_27:
[----:B------:R-:W-:Y:S05]  /*0ed0*/  WARPSYNC.ALL ;  /* 0x0000000000007948 */ /* 0x000fea0003800000 */
[----:B------:R-:W-:Y:S01]  /*0ee0*/  NOP ;  /* 0x0000000000007918 */ /* 0x000fe20000000000 */
[----:B------:R-:W-:-:S04]  /*0ef0*/  UIADD3 UR5, UPT, UPT, UR4, 0x80, URZ ;  /* 0x0000008004057890 */ /* 0x000fc8000fffe0ff */
[----:B------:R-:W-:-:S04]  /*0f00*/  UIADD3 UR14, UP0, UPT, UR5, UR16, URZ ;  /* 0x00000010050e7290 */ /* 0x000fc8000ff1e0ff */
[----:B------:R-:W-:Y:S01]  /*0f10*/  ULEA.HI.X.SX32 UR15, UR5, UR17, 0x1, UP0 ;  /* 0x00000011050f7291 */ /* 0x000fe200080f0eff */
[----:B------:R-:W-:Y:S11]  /*0f20*/  @P0 BRA `(.L_x_35) ;  /* 0x0000000000300947 */ /* 0x000ff60003800000 */
[----:B-1-345:R-:W1:Y:S01]  /*0f30*/  S2R R2, SR_LANEID ;  /* 0x0000000000027919 */ /* 0x03ae620000000000 */
[----:B------:R-:W-:Y:S05]  /*0f40*/  WARPSYNC.ALL ;  /* 0x0000000000007948 */ /* 0x000fea0003800000 */
[----:B------:R-:W-:Y:S01]  /*0f50*/  NOP ;  /* 0x0000000000007918 */ /* 0x000fe20000000000 */
[----:B-1----:R-:W-:-:S05]  /*0f60*/  IMAD.SHL.U32 R8, R2, 0x4, RZ ;  /* 0x0000000402087824 */ /* 0x002fca00078e00ff */
[----:B------:R-:W1:Y:S01]  /*0f70*/  LDS R5, [R8+UR8] ;  /* 0x0000000808057984 */ /* 0x000e620008000800 */
[----:B------:R-:W-:-:S05]  /*0f80*/  IADD3 R2, P1, PT, R8, UR14, RZ ;  /* 0x0000000e08027c10 */ /* 0x000fca000ff3e0ff */
[----:B------:R-:W-:-:S05]  /*0f90*/  IMAD.X R3, RZ, RZ, UR15, P1 ;  /* 0x0000000fff037e24 */ /* 0x000fca00088e06ff */
[----:B-1----:R1:W3:Y:S01]  /*0fa0*/  ATOMG.E.EXCH.STRONG.GPU PT, RZ, [R2], R5 ;  /* 0x0000000502ff73a8 */ /* 0x0022e200041ee100 */
[----:B------:R-:W-:-:S04]  /*0fb0*/  DEPBAR {5,4,3,2,1,0} ;  /* 0x0000003f0000791a */ /* 0x000fc80000000000 */
[----:B------:R-:W4:Y:S02]  /*0fc0*/  CCTL.E.C.LDCU.IV.DEEP [UR14] ;  /* 0x000000000e007540 */ /* 0x000f240009c08000 */
[----:B----4-:R1:W-:Y:S01]  /*0fd0*/  UTMACCTL.IV [UR14] ;  /* 0x000000000e0079b9 */ /* 0x0103e20008000000 */
[----:B------:R-:W-:Y:S01]  /*0fe0*/  NOP ;  /* 0x0000000000007918 */ /* 0x000fe20000000000 */
.L_x_35:
[----:B------:R-:W-:Y:S05]  /*0ff0*/  @P0 BRA `(.L_x_36) ;  /* 0x00000000000c0947 */ /* 0x000fea0003800000 */
[----:B------:R0:W-:Y:S01]  /*1000*/  UTMACMDFLUSH ;  /* 0x00000000000079b7 */ /* 0x0001e20000000000 */
[----:B------:R-:W-:Y:S05]  /*1010*/  @P0 BRA `(.L_x_36) ;  /* 0x0000000000040947 */ /* 0x000fea0003800000 */
[----:B------:R-:W-:-:S04]  /*1020*/  DEPBAR.LE SB0, 0x0 ;  /* 0x000080000000791a */ /* 0x000fc80000000000 */
.L_x_36:
[----:B------:R-:W-:Y:S05]  /*1030*/  WARPSYNC.ALL ;  /* 0x0000000000007948 */ /* 0x000fea0003800000 */
[----:B------:R-:W-:Y:S01]  /*1040*/  NOP ;  /* 0x0000000000007918 */ /* 0x000fe20000000000 */
[----:B---3--:R-:W-:Y:S06]  /*1050*/  BAR.SYNC.DEFER_BLOCKING 0x0 ;  /* 0x0000000000007b1d */ /* 0x008fec0000010000 */
[----:B------:R-:W-:Y:S02]  /*1060*/  BSSY.RECONVERGENT B2, `(.L_x_37) ;  /* 0x000000b000027945 */ /* 0x000fe40003800200 */
[----:B------:R-:W-:Y:S06]  /*1070*/  BAR.SYNC.DEFER_BLOCKING 0x0 ;  /* 0x0000000000007b1d */ /* 0x000fec0000010000 */
[----:B------:R3:W-:Y:S01]  /*1080*/  @!P0 STS [R4], RZ ;  /* 0x000000ff04008388 */ /* 0x0007e20000000800 */
[----:B------:R-:W-:Y:S01]  /*1090*/  NOP ;  /* 0x0000000000007918 */ /* 0x000fe20000000000 */
[----:B------:R-:W-:Y:S05]  /*10a0*/  @P3 BRA `(.L_x_38) ;  /* 0x0000000000183947 */ /* 0x000fea0003800000 */
[----:B-1--45:R-:W1:Y:S01]  /*10b0*/  LDS R2, [UR8+0x8] ;  /* 0x00000808ff027984 */ /* 0x032e620008000800 */
[----:B--23--:R-:W2:Y:S01]  /*10c0*/  LDC.64 R4, c[0x0][0x390] ;  /* 0x0000e400ff047b82 */ /* 0x00cea20000000a00 */
[----:B------:R-:W-:Y:S02]  /*10d0*/  IMAD.MOV.U32 R3, RZ, RZ, 0x70 ;  /* 0x00000070ff037424 */ /* 0x000fe400078e00ff */
[----:B--2---:R2:W-:Y:S03]  /*10e0*/  STS.64 [UR8], R4 ;  /* 0x00000004ff007988 */ /* 0x0045e60008000a08 */
[----:B-1----:R-:W-:-:S05]  /*10f0*/  LOP3.LUT R2, R2, 0x10, R3, 0xd8, !PT ;  /* 0x0000001002027812 */ /* 0x002fca00078ed803 */
[----:B------:R2:W-:Y:S02]  /*1100*/  STS [UR8+0x8], R2 ;  /* 0x00000802ff007988 */ /* 0x0005e40008000808 */
.L_x_38:
[----:B-1----:R-:W-:Y:S05]  /*1110*/  BSYNC.RECONVERGENT B2 ;  /* 0x0000000000027941 */ /* 0x002fea0003800200 */
.L_x_37:
[----:B------:R-:W-:Y:S04]  /*1120*/  BSSY.RECONVERGENT B3, `(.L_x_39) ;  /* 0x0000033000037945 */ /* 0x000fe80003800200 */
[----:B------:R-:W-:Y:S04]  /*1130*/  BSSY.RELIABLE B2, `(.L_x_40) ;  /* 0x000002e000027945 */ /* 0x000fe80003800100 */
[----:B------:R-:W-:Y:S05]  /*1140*/  @P3 BRA `(.L_x_41) ;  /* 0x0000000000243947 */ /* 0x000fea0003800000 */
[----:B--2-45:R-:W1:Y:S01]  /*1150*/  LDS R2, [UR8+0x34] ;  /* 0x00003408ff027984 */ /* 0x034e620008000800 */
[----:B------:R-:W-:-:S05]  /*1160*/  IMAD.MOV.U32 R3, RZ, RZ, 0x7f000000 ;  /* 0x7f000000ff037424 */ /* 0x000fca00078e00ff */
[----:B-1----:R-:W-:-:S05]  /*1170*/  LOP3.LUT R2, R2, 0xff000000, R3, 0xb8, !PT ;  /* 0xff00000002027812 */ /* 0x002fca00078eb803 */
[----:B------:R1:W-:Y:S01]  /*1180*/  STS [UR8+0x34], R2 ;  /* 0x00003402ff007988 */ /* 0x0003e20008000808 */
[----:B------:R-:W-:Y:S05]  /*1190*/  @P3 BRA `(.L_x_42) ;  /* 0x0000000000183947 */ /* 0x000fea0003800000 */
[----:B-1----:R-:W1:Y:S01]  /*11a0*/  LDS R2, [UR8+0x38] ;  /* 0x00003808ff027984 */ /* 0x002e620008000800 */
[----:B------:R-:W-:-:S05]  /*11b0*/  IMAD.MOV.U32 R3, RZ, RZ, 0x3f ;  /* 0x0000003fff037424 */ /* 0x000fca00078e00ff */
[----:B-1----:R-:W-:-:S05]  /*11c0*/  LOP3.LUT R2, R2, 0xff, R3, 0xb8, !PT ;  /* 0x000000ff02027812 */ /* 0x002fca00078eb803 */
[----:B------:R1:W-:Y:S02]  /*11d0*/  STS [UR8+0x38], R2 ;  /* 0x00003802ff007988 */ /* 0x0003e40008000808 */
.L_x_41:
[----:B------:R-:W-:Y:S05]  /*11e0*/  @P3 BRA `(.L_x_43) ;  /* 0x00000000000c3947 */ /* 0x000fea0003800000 */
[----:B------:R1:W-:Y:S02]  /*11f0*/  STS [UR8+0x20], R7 ;  /* 0x00002007ff007988 */ /* 0x0003e40008000808 */
.L_x_42:
[----:B------:R-:W-:Y:S05]  /*1200*/  @P3 BRA `(.L_x_44) ;  /* 0x0000000000243947 */ /* 0x000fea0003800000 */
[----:B------:R1:W-:Y:S02]  /*1210*/  STS [UR8+0x24], R6 ;  /* 0x00002406ff007988 */ /* 0x0003e40008000808 */
.L_x_43:
[----:B------:R-:W-:Y:S05]  /*1220*/  @P3 BRA `(.L_x_45) ;  /* 0x00000000002c3947 */ /* 0x000fea0003800000 */
[----:B-12-45:R-:W1:Y:S01]  /*1230*/  LDS R2, [UR8+0x1c] ;  /* 0x00001c08ff027984 */ /* 0x036e620008000800 */
[----:B------:R-:W2:Y:S02]  /*1240*/  LDC.64 R6, c[0x0][0x3b8] ;  /* 0x0000ee00ff067b82 */ /* 0x000ea40000000a00 */
[--C-:B--2---:R-:W-:Y:S02]  /*1250*/  SHF.R.U32.HI R5, RZ, 0x4, R7.reuse ;  /* 0x00000004ff057819 */ /* 0x104fe40000011607 */
[----:B------:R-:W-:-:S05]  /*1260*/  SHF.R.U64 R3, R6, 0x4, R7 ;  /* 0x0000000406037819 */ /* 0x000fca0000001207 */
[----:B------:R2:W-:Y:S01]  /*1270*/  STS [UR8+0xc], R3 ;  /* 0x00000c03ff007988 */ /* 0x0005e20008000808 */
[----:B-1----:R-:W-:-:S05]  /*1280*/  LOP3.LUT R2, R2, 0xf, R5, 0xb8, !PT ;  /* 0x0000000f02027812 */ /* 0x002fca00078eb805 */
[----:B------:R2:W-:Y:S02]  /*1290*/  STS [UR8+0x1c], R2 ;  /* 0x00001c02ff007988 */ /* 0x0005e40008000808 */
.L_x_44:
[----:B------:R-:W-:Y:S05]  /*12a0*/  @P3 BRA `(.L_x_46) ;  /* 0x00000000001c3947 */ /* 0x000fea0003800000 */
[----:B-12-45:R-:W1:Y:S02]  /*12b0*/  LDS R2, [UR8+0x34] ;  /* 0x00003408ff027984 */ /* 0x036e640008000800 */
[----:B-1----:R-:W-:-:S05]  /*12c0*/  LOP3.LUT R2, R2, 0x7, RZ, 0xb8, !PT ;  /* 0x0000000702027812 */ /* 0x002fca00078eb8ff */
[----:B------:R1:W-:Y:S02]  /*12d0*/  STS [UR8+0x34], R2 ;  /* 0x00003402ff007988 */ /* 0x0003e40008000808 */
.L_x_45:
[----:B------:R-:W-:Y:S05]  /*12e0*/  @P3 BRA `(.L_x_47) ;  /* 0x00000000001c3947 */ /* 0x000fea0003800000 */
[----:B-12-45:R-:W1:Y:S02]  /*12f0*/  LDS R2, [UR8+0x34] ;  /* 0x00003408ff027984 */ /* 0x036e640008000800 */
[----:B-1----:R-:W-:-:S05]  /*1300*/  LOP3.LUT R2, R2, 0x38, RZ, 0xb8, !PT ;  /* 0x0000003802027812 */ /* 0x002fca00078eb8ff */
[----:B------:R1:W-:Y:S02]  /*1310*/  STS [UR8+0x34], R2 ;  /* 0x00003402ff007988 */ /* 0x0003e40008000808 */
.L_x_46:
[----:B------:R-:W-:Y:S05]  /*1320*/  @P3 BRA `(.L_x_48) ;  /* 0x00000000001c3947 */ /* 0x000fea0003800000 */
[----:B-12-45:R-:W1:Y:S02]  /*1330*/  LDS R2, [UR8+0x8] ;  /* 0x00000808ff027984 */ /* 0x036e640008000800 */
[----:B-1----:R-:W-:-:S05]  /*1340*/  LOP3.LUT R2, R2, 0x780, RZ, 0xb8, !PT ;  /* 0x0000078002027812 */ /* 0x002fca00078eb8ff */
[----:B------:R1:W-:Y:S02]  /*1350*/  STS [UR8+0x8], R2 ;  /* 0x00000802ff007988 */ /* 0x0003e40008000808 */
.L_x_47:
[----:B------:R-:W-:Y:S05]  /*1360*/  @P3 BRA `(.L_x_49) ;  /* 0x0000000000283947 */ /* 0x000fea0003800000 */
[----:B-12-45:R-:W1:Y:S02]  /*1370*/  LDS R2, [UR8+0x8] ;  /* 0x00000808ff027984 */ /* 0x036e640008000800 */
[----:B-1----:R-:W-:-:S05]  /*1380*/  LOP3.LUT R2, R2, 0x1800, RZ, 0xb8, !PT ;  /* 0x0000180002027812 */ /* 0x002fca00078eb8ff */
[----:B------:R1:W-:Y:S02]  /*1390*/  STS [UR8+0x8], R2 ;  /* 0x00000802ff007988 */ /* 0x0003e40008000808 */
.L_x_48:
[----:B------:R-:W-:Y:S05]  /*13a0*/  @P3 BREAK.RELIABLE B2 ;  /* 0x0000000000023942 */ /* 0x000fea0003800100 */
[----:B------:R-:W-:Y:S05]  /*13b0*/  @P3 BRA `(.L_x_50) ;  /* 0x0000000000243947 */ /* 0x000fea0003800000 */
[----:B-12-45:R-:W1:Y:S01]  /*13c0*/  LDS R2, [UR8+0x8] ;  /* 0x00000808ff027984 */ /* 0x036e620008000800 */
[----:B------:R-:W-:-:S05]  /*13d0*/  IMAD.MOV.U32 R3, RZ, RZ, 0x6000 ;  /* 0x00006000ff037424 */ /* 0x000fca00078e00ff */
[----:B-1----:R-:W-:-:S04]  /*13e0*/  LOP3.LUT R2, R2, 0x6000, R3, 0xd8, !PT ;  /* 0x0000600002027812 */ /* 0x002fc800078ed803 */
[----:B------:R-:W-:-:S05]  /*13f0*/  LOP3.LUT R2, R2, 0x400000, RZ, 0xb8, !PT ;  /* 0x0040000002027812 */ /* 0x000fca00078eb8ff */
[----:B------:R1:W-:Y:S02]  /*1400*/  STS [UR8+0x8], R2 ;  /* 0x00000802ff007988 */ /* 0x0003e40008000808 */
.L_x_49:
[----:B------:R-:W-:Y:S05]  /*1410*/  BSYNC.RELIABLE B2 ;  /* 0x0000000000027941 */ /* 0x000fea0003800100 */
.L_x_40:
[----:B-12-45:R-:W1:Y:S02]  /*1420*/  @!P3 LDS R2, [UR8+0x8] ;  /* 0x00000808ff02b984 */ /* 0x036e640008000800 */
[----:B-1----:R-:W-:-:S05]  /*1430*/  @!P3 LOP3.LUT R2, R2, 0x8000, RZ, 0xb8, !PT ;  /* 0x000080000202b812 */ /* 0x002fca00078eb8ff */
[----:B------:R1:W-:Y:S02]  /*1440*/  @!P3 STS [UR8+0x8], R2 ;  /* 0x00000802ff00b988 */ /* 0x0003e40008000808 */
.L_x_50:
[----:B------:R-:W-:Y:S05]  /*1450*/  BSYNC.RECONVERGENT B3 ;  /* 0x0000000000037941 */ /* 0x000fea0003800200 */
.L_x_39:
        /* <DEDUP_REMOVED lines=9> */
[----:B-1-3--:R-:W-:-:S05]  /*14f0*/  IMAD.SHL.U32 R4, R2, 0x4, RZ ;  /* 0x0000000402047824 */ /* 0x00afca00078e00ff */
[----:B------:R-:W1:Y:S01]  /*1500*/  LDS R5, [R4+UR8] ;  /* 0x0000000804057984 */ /* 0x000e620008000800 */
[----:B------:R-:W-:Y:S01]  /*1510*/  IADD3 R2, P1, PT, R4, UR23, RZ ;  /* 0x0000001704027c10 */ /* 0x000fe2000ff3e0ff */
[----:B------:R-:W-:-:S04]  /*1520*/  UMOV UR4, UR23 ;  /* 0x0000001700047c82 */ /* 0x000fc80008000000 */
[----:B------:R-:W-:Y:S01]  /*1530*/  IMAD.X R3, RZ, RZ, UR28, P1 ;  /* 0x0000001cff037e24 */ /* 0x000fe200088e06ff */
[----:B------:R-:W-:-:S04]  /*1540*/  UMOV UR5, UR28 ;  /* 0x0000001c00057c82 */ /* 0x000fc80008000000 */
[----:B-1----:R1:W2:Y:S01]  /*1550*/  ATOMG.E.EXCH.STRONG.GPU PT, RZ, [R2], R5 ;  /* 0x0000000502ff73a8 */ /* 0x0022a200041ee100 */
[----:B------:R-:W-:-:S04]  /*1560*/  DEPBAR {5,4,3,2,1,0} ;  /* 0x0000003f0000791a */ /* 0x000fc80000000000 */
[----:B------:R-:W3:Y:S02]  /*1570*/  CCTL.E.C.LDCU.IV.DEEP [UR4] ;  /* 0x0000000004007540 */ /* 0x000ee40009c08000 */
[----:B---3--:R1:W-:Y:S01]  /*1580*/  UTMACCTL.IV [UR4] ;  /* 0x00000000040079b9 */ /* 0x0083e20008000000 */
[----:B------:R-:W-:Y:S01]  /*1590*/  NOP ;  /* 0x0000000000007918 */ /* 0x000fe20000000000 */
.L_x_51:
[----:B------:R-:W-:Y:S05]  /*15a0*/  @P0 BRA `(.L_x_52) ;  /* 0x00000000000c0947 */ /* 0x000fea0003800000 */
[----:B------:R0:W-:Y:S01]  /*15b0*/  UTMACMDFLUSH ;  /* 0x00000000000079b7 */ /* 0x0001e20000000000 */
[----:B------:R-:W-:Y:S05]  /*15c0*/  @P0 BRA `(.L_x_52) ;  /* 0x0000000000040947 */ /* 0x000fea0003800000 */
[----:B------:R-:W-:-:S04]  /*15d0*/  DEPBAR.LE SB0, 0x0 ;  /* 0x000080000000791a */ /* 0x000fc80000000000 */
.L_x_52:
[----:B------:R-:W-:Y:S05]  /*15e0*/  WARPSYNC.ALL ;  /* 0x0000000000007948 */ /* 0x000fea0003800000 */
[----:B------:R-:W-:Y:S01]  /*15f0*/  NOP ;  /* 0x0000000000007918 */ /* 0x000fe20000000000 */
[----:B--2---:R-:W-:Y:S01]  /*1600*/  BAR.SYNC.DEFER_BLOCKING 0x0 ;  /* 0x0000000000007b1d */ /* 0x004fe20000010000 */
[----:B------:R-:W-:Y:S01]  /*1610*/  ISETP.GE.AND P0, PT, R10, 0x1, PT ;  /* 0x000000010a00780c */ /* 0x000fe20003f06270 */
[----:B------:R-:W-:Y:S01]  /*1620*/  USHF.L.U32 UR27, UR6, 0x6, URZ ;  /* 0x00000006061b7899 */ /* 0x000fe200080006ff */
[----:B-1--45:R-:W-:Y:S01]  /*1630*/  SHF.R.U32.HI R2, RZ, 0x5, R0 ;  /* 0x00000005ff027819 */ /* 0x032fe20000011600 */
[----:B------:R-:W-:-:S02]  /*1640*/  USHF.L.U32 UR10, UR10, 0x7, URZ ;  /* 0x000000070a0a7899 */ /* 0x000fc400080006ff */
[----:B------:R-:W-:Y:S01]  /*1650*/  VOTEU.ALL UP0, P3 ;  /* 0x0000000000ff7886 */ /* 0x000fe20001800000 */
[----:B------:R-:W-:Y:S01]  /*1660*/  UMOV UR4, 0x1 ;  /* 0x0000000100047882 */ /* 0x000fe20000000000 */
[----:B------:R-:W-:Y:S01]  /*1670*/  VOTEU.ALL UP1, P3 ;  /* 0x0000000000ff7886 */ /* 0x000fe20001820000 */
[----:B------:R-:W-:Y:S02]  /*1680*/  R2UR UR22, R2 ;  /* 0x00000000021672ca */ /* 0x000fe400000e0000 */
[----:B------:R-:W-:-:S04]  /*1690*/  @!UP0 UIADD3 UR16, UPT, UPT, -UR4, 0x100000, URZ ;  /* 0x0010000004108890 */ /* 0x000fc8000fffe1ff */
[----:B------:R-:W-:Y:S02]  /*16a0*/  @!UP0 USHF.L.U32 UR17, UR16, 0xb, URZ ;  /* 0x0000000b10118899 */ /* 0x000fe400080006ff */
[----:B------:R-:W-:Y:S02]  /*16b0*/  @!UP0 USHF.L.U32 UR16, UR16, 0x1, URZ ;  /* 0x0000000110108899 */ /* 0x000fe400080006ff */
[----:B------:R-:W-:-:S04]  /*16c0*/  @!UP0 UIADD3 UR4, UPT, UPT, -UR4, 0x100000, URZ ;  /* 0x0010000004048890 */ /* 0x000fc8000fffe1ff */
[----:B------:R-:W-:Y:S02]  /*16d0*/  @!UP0 USHF.L.U32 UR5, UR4, 0xb, URZ ;  /* 0x0000000b04058899 */ /* 0x000fe400080006ff */
[----:B------:R-:W-:Y:S01]  /*16e0*/  @!UP0 USHF.L.U32 UR4, UR4, 0x1, URZ ;  /* 0x0000000104048899 */ /* 0x000fe200080006ff */
[----:B------:R-:W-:Y:S01]  /*16f0*/  VOTEU.ALL UP0, P3 ;  /* 0x0000000000ff7886 */ /* 0x000fe20001800000 */
[----:B------:R-:W1:Y:S04]  /*1700*/  FENCE.VIEW.ASYNC.S ;  /* 0x00000000000073c6 */ /* 0x000e680000000000 */
[----:B-1----:R1:W2:Y:S06]  /*1710*/  @!UP0 SYNCS.EXCH.64 URZ, [UR8+0x3000], UR16 ;  /* 0x0030001008ff85b2 */ /* 0x0022ac0008000100 */
[----:B------:R1:W4:Y:S01]  /*1720*/  @!UP1 SYNCS.EXCH.64 URZ, [UR8+0x3010], UR4 ;  /* 0x0030100408ff95b2 */ /* 0x0003220008000100 */
[----:B------:R-:W-:Y:S05]  /*1730*/  @!P0 BRA `(.L_x_53) ;  /* 0x0000000400c48947 */ /* 0x000fea0003800000 */
[----:B--2-4-:R-:W-:Y:S01]  /*1740*/  BAR.SYNC.DEFER_BLOCKING 0x0 ;  /* 0x0000000000007b1d */ /* 0x014fe20000010000 */
[----:B------:R-:W-:Y:S01]  /*1750*/  ELECT P1, URZ, PT ;  /* 0x0000000000ff782f */ /* 0x000fe20003820000 */
[----:B------:R-:W-:Y:S01]  /*1760*/  @!P3 IMAD.MOV.U32 R2, RZ, RZ, 0x3000 ;  /* 0x00003000ff02b424 */ /* 0x000fe200078e00ff */
[----:B------:R-:W-:Y:S02]  /*1770*/  UIADD3 UR24, UPT, UPT, UR8, 0x2000, URZ ;  /* 0x0000200008187890 */ /* 0x000fe4000fffe0ff */
[----:B------:R-:W-:Y:S02]  /*1780*/  ISETP.LT.U32.AND P1, PT, R68, 0x20, P1 ;  /* 0x000000204400780c */ /* 0x000fe40000f21070 */
[----:B------:R-:W-:Y:S01]  /*1790*/  ELECT P0, URZ, PT ;  /* 0x0000000000ff782f */ /* 0x000fe20003800000 */
[----:B------:R-:W-:-:S03]  /*17a0*/  USHF.R.U32.HI UR6, URZ, 0x4, UR8 ;  /* 0x00000004ff067899 */ /* 0x000fc60008011608 */
[----:B------:R-:W-:Y:S01]  /*17b0*/  ISETP.LT.U32.AND P0, PT, R68, 0x20, P0 ;  /* 0x000000204400780c */ /* 0x000fe20000701070 */
[----:B-1----:R-:W-:Y:S02]  /*17c0*/  USHF.R.U32.HI UR4, URZ, 0x4, UR24 ;  /* 0x00000004ff047899 */ /* 0x002fe40008011618 */
[----:B------:R-:W-:Y:S02]  /*17d0*/  USGXT.U32 UR6, UR6, 0xe ;  /* 0x0000000e0606789a */ /* 0x000fe40008000000 */
[----:B------:R-:W-:Y:S01]  /*17e0*/  USGXT.U32 UR4, UR4, 0xe ;  /* 0x0000000e0404789a */ /* 0x000fe20008000000 */
[----:B------:R-:W-:Y:S01]  /*17f0*/  UMOV UR20, 0x100 ;  /* 0x0000010000147882 */ /* 0x000fe20000000000 */
[----:B------:R-:W-:Y:S01]  /*1800*/  VOTEU.ANY UP0, P1 ;  /* 0x0000000000ff7886 */ /* 0x000fe20000800100 */
[----:B------:R-:W-:Y:S01]  /*1810*/  VOTEU.ANY UP2, P1 ;  /* 0x0000000000ff7886 */ /* 0x000fe20000840100 */
[----:B------:R-:W-:Y:S01]  /*1820*/  UMOV UR21, 0x40004040 ;  /* 0x4000404000157882 */ /* 0x000fe20000000000 */
[----:B------:R-:W-:Y:S01]  /*1830*/  UMOV UR7, URZ ;  /* 0x000000ff00077c82 */ /* 0x000fe20008000000 */
[----:B------:R-:W-:Y:S01]  /*1840*/  UMOV UR18, 0xfffffffe ;  /* 0xfffffffe00127882 */ /* 0x000fe20000000000 */
[----:B------:R-:W-:-:S02]  /*1850*/  @UP0 UIADD3 UR25, UPT, UPT, UR8, 0x3000, URZ ;  /* 0x0000300008190890 */ /* 0x000fc4000fffe0ff */
[----:B------:R1:W-:Y:S01]  /*1860*/  @!P3 SYNCS.ARRIVE.TRANS64 RZ, [UR8+0x3000], R2 ;  /* 0x00300002ffffb9a7 */ /* 0x0003e20008000008 */
[----:B------:R-:W-:Y:S01]  /*1870*/  @UP0 UMOV UR26, URZ ;  /* 0x000000ff001a0c82 */ /* 0x000fe20008000000 */
[----:B------:R-:W-:Y:S01]  /*1880*/  BAR.SYNC.DEFER_BLOCKING 0x0 ;  /* 0x0000000000007b1d */ /* 0x000fe20000010000 */
[----:B------:R-:W-:Y:S02]  /*1890*/  UIADD3.64 UR20, UPT, UPT, UR6, UR20, URZ ;  /* 0x0000001406147297 */ /* 0x000fe4000fffe0ff */
[----:B------:R-:W-:-:S03]  /*18a0*/  UISETP.NE.U32.AND UP0, UPT, UR22, URZ, UPT ;  /* 0x000000ff1600728c */ /* 0x000fc6000bf05070 */
[----:B------:R-:W-:Y:S01]  /*18b0*/  VOTEU.ANY UP1, P0 ;  /* 0x0000000000ff7886 */ /* 0x000fe20000020100 */
[----:B------:R-:W-:Y:S01]  /*18c0*/  VOTEU.ANY UP3, P0 ;  /* 0x0000000000ff7886 */ /* 0x000fe20000060100 */
[----:B------:R-:W-:Y:S01]  /*18d0*/  UMOV UR19, 0x7fffbfdf ;  /* 0x7fffbfdf00137882 */ /* 0x000fe20000000000 */
[----:B------:R-:W-:Y:S01]  /*18e0*/  UMOV UR5, URZ ;  /* 0x000000ff00057c82 */ /* 0x000fe20008000000 */
[----:B------:R-:W-:Y:S01]  /*18f0*/  UMOV UR16, UR6 ;  /* 0x0000000600107c82 */ /* 0x000fe20008000000 */
[----:B------:R-:W-:Y:S01]  /*1900*/  @UP1 UIADD3 UR9, UPT, UPT, UR8, 0x3000, URZ ;  /* 0x0000300008091890 */ /* 0x000fe2000fffe0ff */
[----:B------:R-:W-:Y:S01]  /*1910*/  @UP1 UMOV UR11, URZ ;  /* 0x000000ff000b1c82 */ /* 0x000fe20008000000 */
[----:B------:R-:W-:Y:S01]  /*1920*/  UIADD3.64 UR18, UPT, UPT, UR4, -UR18, URZ ;  /* 0x8000001204127297 */ /* 0x000fe2000fffe0ff */
[----:B------:R-:W-:Y:S01]  /*1930*/  UMOV UR17, 0x40004040 ;  /* 0x4000404000117882 */ /* 0x000fe20000000000 */
[----:B------:R-:W-:Y:S01]  /*1940*/  UMOV UR6, UR4 ;  /* 0x0000000400067c82 */ /* 0x000fe20008000000 */
[----:B------:R-:W-:Y:S01]  /*1950*/  UMOV UR7, 0x80004020 ;  /* 0x8000402000077882 */ /* 0x000fe20000000000 */
[----:B------:R1:W-:Y:S01]  /*1960*/  @UP2 UTMALDG.2D [UR24], [UR12] ;  /* 0x000000180c0025b4 */ /* 0x0003e20008008000 */
[----:B------:R2:W-:Y:S06]  /*1970*/  MEMBAR.ALL.CTA ;  /* 0x0000000000007992 */ /* 0x0005ec0000008000 */
[----:B--2---:R-:W2:Y:S02]  /*1980*/  FENCE.VIEW.ASYNC.S ;  /* 0x00000000000073c6 */ /* 0x004ea40000000000 */
[----:B--2---:R-:W-:Y:S06]  /*1990*/  BAR.SYNC.DEFER_BLOCKING 0x0 ;  /* 0x0000000000007b1d */ /* 0x004fec0000010000 */
[----:B------:R1:W-:Y:S02]  /*19a0*/  @UP3 UTMALDG.2D [UR8], [UR14] ;  /* 0x000000080e0035b4 */ /* 0x0003e40008008000 */
[----:B------:R-:W-:Y:S06]  /*19b0*/  BAR.SYNC.DEFER_BLOCKING 0x0 ;  /* 0x0000000000007b1d */ /* 0x000fec0000010000 */
[----:B------:R-:W2:Y:S02]  /*19c0*/  SYNCS.PHASECHK.TRANS64.TRYWAIT P0, [UR8+0x3000], RZ ;  /* 0x003000ffff0075a7 */ /* 0x000ea40008001108 */
[----:B-12---:R-:W-:Y:S05]  /*19d0*/  @!P0 BRA `(.L_x_54) ;  /* 0x0000000800f48947 */ /* 0x006fea0003800000 */
.L_x_66:
[----:B------:R-:W-:Y:S05]  /*19e0*/  BRA.U UP0, `(.L_x_55) ;  /* 0x00000001001c7547 */ /* 0x000fea000b800000 */
[----:B------:R-:W-:Y:S01]  /*19f0*/  UMOV UR4, 0x0 ;  /* 0x0000000000047882 */ /* 0x000fe20000000000 */
[----:B------:R-:W-:Y:S01]  /*1a00*/  UMOV UR5, 0x4210010 ;  /* 0x0421001000057882 */ /* 0x000fe20000000000 */
[----:B------:R-:W-:Y:S01]  /*1a10*/  UMOV UR24, 0x0 ;  /* 0x0000000000187882 */ /* 0x000fe20000000000 */
[----:B------:R-:W-:Y:S01]  /*1a20*/  UMOV UR25, 0x4210010 ;  /* 0x0421001000197882 */ /* 0x000fe20000000000 */
[----:B------:R1:W-:Y:S01]  /*1a30*/  UTCQMMA gdesc[UR6], gdesc[UR16], tmem[UR29], tmem[UR4], idesc[UR5], !UPT ;  /* 0x00ff0410060075ea */ /* 0x0003e2000f80031d */
[----:B------:R1:W-:Y:S01]  /*1a40*/  UTCQMMA gdesc[UR18], gdesc[UR20], tmem[UR29], tmem[UR24], idesc[UR25], UPT ;  /* 0x00ff1814120075ea */ /* 0x0003e2000b80031d */
[----:B------:R-:W-:Y:S02]  /*1a50*/  NOP ;  /* 0x0000000000007918 */ /* 0x000fe40000000000 */
.L_x_55:
[----:B------:R-:W-:Y:S01]  /*1a60*/  ELECT P0, URZ, PT ;  /* 0x0000000000ff782f */ /* 0x000fe20003800000 */
[----:B-1----:R-:W-:-:S03]  /*1a70*/  UIADD3 UR4, UPT, UPT, UR8, 0x3010, URZ ;  /* 0x0000301008047890 */ /* 0x002fc6000fffe0ff */
[----:B------:R-:W-:Y:S01]  /*1a80*/  ISETP.LT.U32.AND P0, PT, R68, 0x20, P0 ;  /* 0x000000204400780c */ /* 0x000fe20000701070 */
[----:B------:R-:W-:-:S12]  /*1a90*/  UMOV UR5, URZ ;  /* 0x000000ff00057c82 */ /* 0x000fd80008000000 */
[----:B------:R-:W-:Y:S01]  /*1aa0*/  VOTEU.ANY UP0, P0 ;  /* 0x0000000000ff7886 */ /* 0x000fe20000000100 */
[----:B------:R-:W-:Y:S01]  /*1ab0*/  VOTEU.ANY UP1, P0 ;  /* 0x0000000000ff7886 */ /* 0x000fe20000020100 */
[----:B------:R-:W-:-:S03]  /*1ac0*/  ISETP.GE.U32.AND P0, PT, R10, 0x41, PT ;  /* 0x000000410a00780c */ /* 0x000fc60003f06070 */
[----:B------:R-:W-:Y:S02]  /*1ad0*/  @UP0 UMOV UR9, UR4 ;  /* 0x0000000400090c82 */ /* 0x000fe40008000000 */
[----:B------:R1:W-:Y:S01]  /*1ae0*/  @UP1 UTCBAR [UR9], URZ ;  /* 0x000000ff090013e9 */ /* 0x0003e200080000ff */
[----:B------:R-:W-:Y:S06]  /*1af0*/  BAR.SYNC.DEFER_BLOCKING 0x0 ;  /* 0x0000000000007b1d */ /* 0x000fec0000010000 */
[----:B------:R-:W2:Y:S02]  /*1b00*/  SYNCS.PHASECHK.TRANS64.TRYWAIT P1, [UR8+0x3010], RZ ;  /* 0x003010ffff0075a7 */ /* 0x000ea40008021108 */
[----:B-12---:R-:W-:Y:S05]  /*1b10*/  @!P1 BRA `(.L_x_56) ;  /* 0x0000000800b09947 */ /* 0x006fea0003800000 */
.L_x_67:
[----:B------:R-:W-:Y:S05]  /*1b20*/  @!P0 BRA `(.L_x_53) ;  /* 0x0000000000c88947 */ /* 0x000fea0003800000 */
[----:B------:R-:W-:Y:S01]  /*1b30*/  IMAD.MOV.U32 R2, RZ, RZ, 0x1 ;  /* 0x00000001ff027424 */ /* 0x000fe200078e00ff */
[----:B------:R-:W1:Y:S01]  /*1b40*/  LDCU UR32, c[0x0][0x3a0] ;  /* 0x00007400ff2077ac */ /* 0x000e620008000800 */
[----:B------:R-:W-:-:S05]  /*1b50*/  UMOV UR26, 0x40 ;  /* 0x00000040001a7882 */ /* 0x000fca0000000000 */
.L_x_60:
[----:B------:R-:W-:Y:S01]  /*1b60*/  BAR.SYNC.DEFER_BLOCKING 0x0 ;  /* 0x0000000000007b1d */ /* 0x000fe20000010000 */
[----:B------:R-:W-:Y:S01]  /*1b70*/  ELECT P1, URZ, PT ;  /* 0x0000000000ff782f */ /* 0x000fe20003820000 */
[----:B------:R-:W-:Y:S01]  /*1b80*/  @!P3 IMAD.MOV.U32 R3, RZ, RZ, 0x3000 ;  /* 0x00003000ff03b424 */ /* 0x000fe200078e00ff */
[----:B------:R-:W-:Y:S02]  /*1b90*/  ELECT P0, URZ, PT ;  /* 0x0000000000ff782f */ /* 0x000fe40003800000 */
[C---:B------:R-:W-:Y:S01]  /*1ba0*/  ISETP.LT.U32.AND P1, PT, R68.reuse, 0x20, P1 ;  /* 0x000000204400780c */ /* 0x040fe20000f21070 */
[----:B------:R-:W-:Y:S01]  /*1bb0*/  UMOV UR11, UR26 ;  /* 0x0000001a000b7c82 */ /* 0x000fe20008000000 */
[----:B------:R-:W-:-:S11]  /*1bc0*/  ISETP.LT.U32.AND P0, PT, R68, 0x20, P0 ;  /* 0x000000204400780c */ /* 0x000fd60000701070 */
[----:B------:R-:W-:Y:S02]  /*1bd0*/  VOTEU.ANY UP0, P1 ;  /* 0x0000000000ff7886 */ /* 0x000fe40000800100 */
[----:B------:R-:W-:-:S03]  /*1be0*/  VOTEU.ANY UP1, P0 ;  /* 0x0000000000ff7886 */ /* 0x000fc60000020100 */
[----:B--2---:R-:W-:Y:S02]  /*1bf0*/  @UP0 UIADD3 UR24, UPT, UPT, UR8, 0x2000, URZ ;  /* 0x0000200008180890 */ /* 0x004fe4000fffe0ff */
[----:B------:R2:W-:Y:S01]  /*1c00*/  @!P3 SYNCS.ARRIVE.TRANS64 RZ, [UR8+0x3000], R3 ;  /* 0x00300003ffffb9a7 */ /* 0x0005e20008000008 */
[----:B------:R-:W-:Y:S01]  /*1c10*/  @UP0 UIADD3 UR25, UPT, UPT, UR8, 0x3000, URZ ;  /* 0x0000300008190890 */ /* 0x000fe2000fffe0ff */
[----:B------:R-:W-:Y:S01]  /*1c20*/  VOTEU.ANY UP0, P1 ;  /* 0x0000000000ff7886 */ /* 0x000fe20000800100 */
[----:B------:R-:W-:Y:S01]  /*1c30*/  BAR.SYNC.DEFER_BLOCKING 0x0 ;  /* 0x0000000000007b1d */ /* 0x000fe20000010000 */
[----:B------:R-:W-:Y:S01]  /*1c40*/  @UP1 UIADD3 UR9, UPT, UPT, UR8, 0x3000, URZ ;  /* 0x0000300008091890 */ /* 0x000fe2000fffe0ff */
[----:B--2---:R-:W-:-:S04]  /*1c50*/  IMAD.U32 R3, R2, -0x80000000, RZ ;  /* 0x8000000002037824 */ /* 0x004fc800078e00ff */
[----:B------:R-:W-:Y:S01]  /*1c60*/  VOTEU.ANY UP1, P0 ;  /* 0x0000000000ff7886 */ /* 0x000fe20000020100 */
[----:B------:R2:W-:Y:S01]  /*1c70*/  @UP0 UTMALDG.2D [UR24], [UR12] ;  /* 0x000000180c0005b4 */ /* 0x0005e20008008000 */
[----:B------:R-:W-:Y:S01]  /*1c80*/  UISETP.NE.U32.AND UP0, UPT, UR22, URZ, UPT ;  /* 0x000000ff1600728c */ /* 0x000fe2000bf05070 */
[----:B------:R4:W-:Y:S06]  /*1c90*/  MEMBAR.ALL.CTA ;  /* 0x0000000000007992 */ /* 0x0009ec0000008000 */
[----:B----4-:R-:W4:Y:S02]  /*1ca0*/  FENCE.VIEW.ASYNC.S ;  /* 0x00000000000073c6 */ /* 0x010f240000000000 */
[----:B----4-:R-:W-:Y:S06]  /*1cb0*/  BAR.SYNC.DEFER_BLOCKING 0x0 ;  /* 0x0000000000007b1d */ /* 0x010fec0000010000 */
[----:B------:R2:W-:Y:S02]  /*1cc0*/  @UP1 UTMALDG.2D [UR8], [UR14] ;  /* 0x000000080e0015b4 */ /* 0x0005e40008008000 */
[----:B------:R-:W-:Y:S06]  /*1cd0*/  BAR.SYNC.DEFER_BLOCKING 0x0 ;  /* 0x0000000000007b1d */ /* 0x000fec0000010000 */
[----:B------:R-:W4:Y:S02]  /*1ce0*/  SYNCS.PHASECHK.TRANS64.TRYWAIT P0, [UR8+0x3000], R3 ;  /* 0x00300003ff0075a7 */ /* 0x000f240008001108 */
[----:B--2-4-:R-:W-:Y:S05]  /*1cf0*/  @!P0 BRA `(.L_x_57) ;  /* 0x0000000800448947 */ /* 0x014fea0003800000 */
.L_x_68:
[----:B------:R-:W-:Y:S05]  /*1d00*/  BRA.U UP0, `(.L_x_58) ;  /* 0x00000001001c7547 */ /* 0x000fea000b800000 */
[----:B------:R-:W-:Y:S01]  /*1d10*/  UMOV UR24, 0x0 ;  /* 0x0000000000187882 */ /* 0x000fe20000000000 */
[----:B------:R-:W-:Y:S01]  /*1d20*/  UMOV UR25, 0x4210010 ;  /* 0x0421001000197882 */ /* 0x000fe20000000000 */
[----:B------:R-:W-:Y:S01]  /*1d30*/  UMOV UR30, 0x0 ;  /* 0x00000000001e7882 */ /* 0x000fe20000000000 */
[----:B------:R-:W-:Y:S01]  /*1d40*/  UMOV UR31, 0x4210010 ;  /* 0x04210010001f7882 */ /* 0x000fe20000000000 */
[----:B------:R2:W-:Y:S01]  /*1d50*/  UTCQMMA gdesc[UR6], gdesc[UR16], tmem[UR29], tmem[UR24], idesc[UR25], UPT ;  /* 0x00ff1810060075ea */ /* 0x0005e2000b80031d */
[----:B------:R2:W-:Y:S01]  /*1d60*/  UTCQMMA gdesc[UR18], gdesc[UR20], tmem[UR29], tmem[UR30], idesc[UR31], UPT ;  /* 0x00ff1e14120075ea */ /* 0x0005e2000b80031d */
[----:B------:R-:W-:Y:S02]  /*1d70*/  NOP ;  /* 0x0000000000007918 */ /* 0x000fe40000000000 */
.L_x_58:
[----:B------:R-:W-:-:S04]  /*1d80*/  ELECT P0, URZ, PT ;  /* 0x0000000000ff782f */ /* 0x000fc80003800000 */
[----:B------:R-:W-:-:S13]  /*1d90*/  ISETP.LT.U32.AND P0, PT, R68, 0x20, P0 ;  /* 0x000000204400780c */ /* 0x000fda0000701070 */
[----:B------:R-:W-:Y:S01]  /*1da0*/  VOTEU.ANY UP0, P0 ;  /* 0x0000000000ff7886 */ /* 0x000fe20000000100 */
[----:B------:R-:W-:-:S04]  /*1db0*/  VOTEU.ANY UP1, P0 ;  /* 0x0000000000ff7886 */ /* 0x000fc80000020100 */
[----:B------:R-:W-:Y:S02]  /*1dc0*/  @UP0 UMOV UR9, UR4 ;  /* 0x0000000400090c82 */ /* 0x000fe40008000000 */
[----:B------:R4:W-:Y:S01]  /*1dd0*/  @UP1 UTCBAR [UR9], URZ ;  /* 0x000000ff090013e9 */ /* 0x0009e200080000ff */
[----:B------:R-:W-:Y:S06]  /*1de0*/  BAR.SYNC.DEFER_BLOCKING 0x0 ;  /* 0x0000000000007b1d */ /* 0x000fec0000010000 */
[----:B------:R-:W5:Y:S02]  /*1df0*/  SYNCS.PHASECHK.TRANS64.TRYWAIT P0, [UR8+0x3010], R3 ;  /* 0x00301003ff0075a7 */ /* 0x000f640008001108 */
[----:B----45:R-:W-:Y:S05]  /*1e00*/  @!P0 BRA `(.L_x_59) ;  /* 0x00000008000c8947 */ /* 0x030fea0003800000 */
.L_x_69:
[----:B------:R-:W-:Y:S01]  /*1e10*/  UIADD3 UR26, UPT, UPT, UR26, 0x40, URZ ;  /* 0x000000401a1a7890 */ /* 0x000fe2000fffe0ff */
[----:B------:R-:W-:-:S03]  /*1e20*/  LOP3.LUT R2, R2, 0x1, RZ, 0x3c, !PT ;  /* 0x0000000102027812 */ /* 0x000fc600078e3cff */
[----:B-1----:R-:W-:-:S09]  /*1e30*/  UISETP.GE.AND UP0, UPT, UR26, UR32, UPT ;  /* 0x000000201a00728c */ /* 0x002fd2000bf06270 */
[----:B------:R-:W-:Y:S05]  /*1e40*/  BRA.U !UP0, `(.L_x_60) ;  /* 0xfffffffd08447547 */ /* 0x000fea000b83ffff */
.L_x_53:
[----:B--2-4-:R-:W-:Y:S01]  /*1e50*/  BAR.SYNC.DEFER_BLOCKING 0x0 ;  /* 0x0000000000007b1d */ /* 0x014fe20000010000 */
[----:B------:R-:W-:-:S05]  /*1e60*/  IMAD.SHL.U32 R2, R0, 0x40, RZ ;  /* 0x0000004000027824 */ /* 0x000fca00078e00ff */
[----:B------:R-:W-:Y:S04]  /*1e70*/  BSSY.RECONVERGENT B3, `(.L_x_61) ;  /* 0x0000004000037945 */ /* 0x000fe80003800200 */
[----:B------:R-:W-:Y:S05]  /*1e80*/  @P3 BRA `(.L_x_62) ;  /* 0x0000000000083947 */ /* 0x000fea0003800000 */
[----:B------:R-:W2:Y:S02]  /*1e90*/  SYNCS.CCTL.IV [UR8+0x3000] ;  /* 0x00300000ff0079b1 */ /* 0x000ea40008000008 */
[----:B--2---:R-:W2:Y:S02]  /*1ea0*/  SYNCS.CCTL.IV [UR8+0x3010] ;  /* 0x00301000ff0079b1 */ /* 0x004ea40008000008 */
.L_x_62:
[----:B-1----:R-:W-:Y:S05]  /*1eb0*/  BSYNC.RECONVERGENT B3 ;  /* 0x0000000000037941 */ /* 0x002fea0003800200 */
.L_x_61:
[----:B------:R-:W-:Y:S01]  /*1ec0*/  USHF.L.U32 UR22, UR22, 0x15, URZ ;  /* 0x0000001516167899 */ /* 0x000fe200080006ff */
[----:B------:R-:W-:Y:S01]  /*1ed0*/  IMAD.SHL.U32 R3, R0, 0x10, RZ ;  /* 0x0000001000037824 */ /* 0x000fe200078e00ff */
[----:B------:R-:W-:Y:S01]  /*1ee0*/  LOP3.LUT R2, R2, 0x1800, RZ, 0xc0, !PT ;  /* 0x0000180002027812 */ /* 0x000fe200078ec0ff */
[C---:B---3--:R-:W-:Y:S01]  /*1ef0*/  IMAD.SHL.U32 R4, R0.reuse, 0x4, RZ ;  /* 0x0000000400047824 */ /* 0x048fe200078e00ff */
[----:B------:R-:W-:Y:S01]  /*1f00*/  ULOP3.LUT UR22, UR22, 0x600000, URZ, 0xc0, !UPT ;  /* 0x0060000016167892 */ /* 0x000fe2000f8ec0ff */
[----:B------:R-:W-:Y:S01]  /*1f10*/  IMAD.SHL.U32 R0, R0, 0x80, RZ ;  /* 0x0000008000007824 */ /* 0x000fe200078e00ff */
[----:B------:R-:W-:Y:S02]  /*1f20*/  LOP3.LUT R3, R2, 0x70, R3, 0xf8, !PT ;  /* 0x0000007002037812 */ /* 0x000fe400078ef803 */
[----:B------:R-:W-:Y:S01]  /*1f30*/  ELECT P0, URZ, PT ;  /* 0x0000000000ff782f */ /* 0x000fe20003800000 */
[----:B------:R-:W-:Y:S01]  /*1f40*/  UIADD3 UR22, UPT, UPT, UR29, UR22, URZ ;  /* 0x000000161d167290 */ /* 0x000fe2000fffe0ff */
[----:B------:R-:W-:Y:S01]  /*1f50*/  LOP3.LUT R3, R3, 0x40, R4, 0x78, !PT ;  /* 0x0000004003037812 */ /* 0x000fe200078e7804 */
[----:B------:R-:W-:Y:S01]  /*1f60*/  UMOV UR9, UR10 ;  /* 0x0000000a00097c82 */ /* 0x000fe20008000000 */
[----:B------:R-:W-:Y:S01]  /*1f70*/  ISETP.LT.U32.AND P0, PT, R68, 0x20, P0 ;  /* 0x000000204400780c */ /* 0x000fe20000701070 */
[----:B------:R-:W-:Y:S01]  /*1f80*/  UMOV UR10, UR27 ;  /* 0x0000001b000a7c82 */ /* 0x000fe20008000000 */
[----:B------:R-:W-:-:S04]  /*1f90*/  LOP3.LUT R0, R3, 0x780, R0, 0xf8, !PT ;  /* 0x0000078003007812 */ /* 0x000fc800078ef800 */
[----:B------:R-:W-:Y:S01]  /*1fa0*/  LDTM.16dp32bit_t0_t15.x64 R4, tmem[UR22] ;  /* 0x00000016000479ee */ /* 0x000fe20008b00000 */
[----:B------:R-:W1:Y:S01]  /*1fb0*/  LDTM.16dp32bit_t16_t31.x64 R4, tmem[UR22+0x40] ;  /* 0x00004016000479ee */ /* 0x000e620008b20000 */
[C---:B------:R-:W-:Y:S01]  /*1fc0*/  LOP3.LUT R2, R0.reuse, 0x10, RZ, 0x3c, !PT ;  /* 0x0000001000027812 */ /* 0x040fe200078e3cff */
[----:B------:R-:W-:Y:S01]  /*1fd0*/  NOP ;  /* 0x0000000000007918 */ /* 0x000fe20000000000 */
[----:B------:R-:W-:-:S03]  /*1fe0*/  LOP3.LUT R3, R0, 0x20, RZ, 0x3c, !PT ;  /* 0x0000002000037812 */ /* 0x000fc600078e3cff */
[----:B-1----:R-:W-:Y:S01]  /*1ff0*/  VOTEU.ANY UP0, P0 ;  /* 0x0000000000ff7886 */ /* 0x002fe20000000100 */
[----:B------:R-:W-:-:S04]  /*2000*/  VOTEU.ANY UP1, P0 ;  /* 0x0000000000ff7886 */ /* 0x000fc80000020100 */
[----:B------:R-:W-:Y:S01]  /*2010*/  @UP0 UMOV UR4, UR23 ;  /* 0x0000001700040c82 */ /* 0x000fe20008000000 */
[----:B------:R-:W-:Y:S01]  /*2020*/  @UP0 UMOV UR5, UR28 ;  /* 0x0000001c00050c82 */ /* 0x000fe20008000000 */
[----:B------:R-:W-:Y:S02]  /*2030*/  F2FP.SATFINITE.E4M3.F32.PACK_AB_MERGE_C R6, R7, R6, RZ ;  /* 0x000000060706723e */ /* 0x000fe400048070ff */
[----:B------:R-:W-:Y:S02]  /*2040*/  F2FP.SATFINITE.E4M3.F32.PACK_AB_MERGE_C R10, R11, R10, RZ ;  /* 0x0000000a0b0a723e */ /* 0x000fe400048070ff */
[----:B------:R-:W-:Y:S02]  /*2050*/  F2FP.SATFINITE.E4M3.F32.PACK_AB_MERGE_C R14, R15, R14, RZ ;  /* 0x0000000e0f0e723e */ /* 0x000fe400048070ff */
[----:B------:R-:W-:Y:S02]  /*2060*/  F2FP.SATFINITE.E4M3.F32.PACK_AB_MERGE_C R7, R19, R18, RZ ;  /* 0x000000121307723e */ /* 0x000fe400048070ff */
[----:B------:R-:W-:-:S02]  /*2070*/  F2FP.SATFINITE.E4M3.F32.PACK_AB_MERGE_C R22, R23, R22, RZ ;  /* 0x000000161716723e */ /* 0x000fc400048070ff */
[----:B------:R-:W-:Y:S02]  /*2080*/  F2FP.SATFINITE.E4M3.F32.PACK_AB_MERGE_C R26, R27, R26, RZ ;  /* 0x0000001a1b1a723e */ /* 0x000fe400048070ff */
        /* <DEDUP_REMOVED lines=10> */
[----:B------:R-:W-:-:S02]  /*2130*/  F2FP.SATFINITE.E4M3.F32.PACK_AB_MERGE_C R4, R5, R4, R6 ;  /* 0x000000040504723e */ /* 0x000fc40004807006 */
[----:B------:R-:W-:Y:S02]  /*2140*/  F2FP.SATFINITE.E4M3.F32.PACK_AB_MERGE_C R5, R9, R8, R10 ;  /* 0x000000080905723e */ /* 0x000fe4000480700a */
[----:B------:R-:W-:Y:S02]  /*2150*/  F2FP.SATFINITE.E4M3.F32.PACK_AB_MERGE_C R6, R13, R12, R14 ;  /* 0x0000000c0d06723e */ /* 0x000fe4000480700e */
[----:B------:R-:W-:Y:S02]  /*2160*/  F2FP.SATFINITE.E4M3.F32.PACK_AB_MERGE_C R7, R17, R16, R7 ;  /* 0x000000101107723e */ /* 0x000fe40004807007 */
[----:B------:R-:W-:Y:S02]  /*2170*/  F2FP.SATFINITE.E4M3.F32.PACK_AB_MERGE_C R20, R21, R20, R22 ;  /* 0x000000141514723e */ /* 0x000fe40004807016 */
[----:B------:R-:W-:Y:S01]  /*2180*/  F2FP.SATFINITE.E4M3.F32.PACK_AB_MERGE_C R21, R25, R24, R26 ;  /* 0x000000181915723e */ /* 0x000fe2000480701a */
[----:B--2---:R1:W-:Y:S01]  /*2190*/  STS.128 [R0+UR8], R4 ;  /* 0x0000000400007988 */ /* 0x0043e20008000c08 */
[----:B------:R-:W-:-:S02]  /*21a0*/  F2FP.SATFINITE.E4M3.F32.PACK_AB_MERGE_C R22, R29, R28, R30 ;  /* 0x0000001c1d16723e */ /* 0x000fc4000480701e */
[----:B------:R-:W-:Y:S02]  /*21b0*/  F2FP.SATFINITE.E4M3.F32.PACK_AB_MERGE_C R23, R33, R32, R23 ;  /* 0x000000202117723e */ /* 0x000fe40004807017 */
[----:B------:R-:W-:Y:S02]  /*21c0*/  F2FP.SATFINITE.E4M3.F32.PACK_AB_MERGE_C R36, R37, R36, R38 ;  /* 0x000000242524723e */ /* 0x000fe40004807026 */
[----:B------:R-:W-:Y:S01]  /*21d0*/  F2FP.SATFINITE.E4M3.F32.PACK_AB_MERGE_C R37, R41, R40, R42 ;  /* 0x000000282925723e */ /* 0x000fe2000480702a */
[----:B------:R1:W-:Y:S01]  /*21e0*/  STS.128 [R2+UR8], R20 ;  /* 0x0000001402007988 */ /* 0x0003e20008000c08 */
[----:B------:R-:W-:Y:S02]  /*21f0*/  F2FP.SATFINITE.E4M3.F32.PACK_AB_MERGE_C R38, R45, R44, R46 ;  /* 0x0000002c2d26723e */ /* 0x000fe4000480702e */
[----:B------:R-:W-:Y:S02]  /*2200*/  F2FP.SATFINITE.E4M3.F32.PACK_AB_MERGE_C R39, R49, R48, R50 ;  /* 0x000000303127723e */ /* 0x000fe40004807032 */
[----:B------:R-:W-:-:S02]  /*2210*/  F2FP.SATFINITE.E4M3.F32.PACK_AB_MERGE_C R52, R53, R52, R54 ;  /* 0x000000343534723e */ /* 0x000fc40004807036 */
[----:B------:R-:W-:Y:S01]  /*2220*/  F2FP.SATFINITE.E4M3.F32.PACK_AB_MERGE_C R53, R57, R56, R58 ;  /* 0x000000383935723e */ /* 0x000fe2000480703a */
[----:B------:R1:W-:Y:S01]  /*2230*/  STS.128 [R3+UR8], R36 ;  /* 0x0000002403007988 */ /* 0x0003e20008000c08 */
[----:B------:R-:W-:Y:S02]  /*2240*/  F2FP.SATFINITE.E4M3.F32.PACK_AB_MERGE_C R54, R61, R60, R62 ;  /* 0x0000003c3d36723e */ /* 0x000fe4000480703e */
[----:B------:R-:W-:Y:S02]  /*2250*/  F2FP.SATFINITE.E4M3.F32.PACK_AB_MERGE_C R55, R65, R64, R66 ;  /* 0x000000404137723e */ /* 0x000fe40004807042 */
[----:B------:R-:W-:-:S05]  /*2260*/  LOP3.LUT R8, R0, 0x30, RZ, 0x3c, !PT ;  /* 0x0000003000087812 */ /* 0x000fca00078e3cff */
[----:B------:R1:W-:Y:S01]  /*2270*/  STS.128 [R8+UR8], R52 ;  /* 0x0000003408007988 */ /* 0x0003e20008000c08 */
[----:B------:R2:W-:Y:S06]  /*2280*/  MEMBAR.ALL.CTA ;  /* 0x0000000000007992 */ /* 0x0005ec0000008000 */
[----:B--2---:R-:W2:Y:S02]  /*2290*/  FENCE.VIEW.ASYNC.S ;  /* 0x00000000000073c6 */ /* 0x004ea40000000000 */
[----:B--2---:R-:W-:Y:S06]  /*22a0*/  BAR.SYNC.DEFER_BLOCKING 0x0 ;  /* 0x0000000000007b1d */ /* 0x004fec0000010000 */
[----:B------:R1:W-:Y:S01]  /*22b0*/  @UP1 UTMASTG.2D [UR8], [UR4] ;  /* 0x00000008040013b5 */ /* 0x0003e20008008000 */
[----:B------:R0:W-:Y:S01]  /*22c0*/  UTMACMDFLUSH ;  /* 0x00000000000079b7 */ /* 0x0001e20000000000 */
[----:B------:R-:W-:-:S04]  /*22d0*/  DEPBAR.LE SB0, 0x0 ;  /* 0x000080000000791a */ /* 0x000fc80000000000 */
[----:B------:R-:W-:Y:S08]  /*22e0*/  BAR.SYNC.DEFER_BLOCKING 0x0 ;  /* 0x0000000000007b1d */ /* 0x000ff00000010000 */
[----:B------:R-:W-:Y:S06]  /*22f0*/  BAR.SYNC.DEFER_BLOCKING 0x0 ;  /* 0x0000000000007b1d */ /* 0x000fec0000010000 */
[----:B-1----:R-:W-:Y:S05]  /*2300*/  @P2 BRA `(.L_x_63) ;  /* 0x0000000000a02947 */ /* 0x002fea0003800000 */
[----:B------:R-:W1:Y:S01]  /*2310*/  S2UR UR5, SR_CgaCtaId ;  /* 0x00000000000579c3 */ /* 0x000e620000008800 */
[----:B------:R-:W-:Y:S01]  /*2320*/  NOP ;  /* 0x0000000000007918 */ /* 0x000fe20000000000 */
[----:B------:R-:W-:Y:S01]  /*2330*/  UMOV UR4, 0x50 ;  /* 0x0000005000047882 */ /* 0x000fe20000000000 */
[----:B------:R-:W-:Y:S02]  /*2340*/  IMAD.U32 R0, RZ, RZ, UR29 ;  /* 0x0000001dff007e24 */ /* 0x000fe4000f8e00ff */
[----:B------:R-:W-:Y:S02]  /*2350*/  IMAD.MOV.U32 R3, RZ, RZ, 0xf ;  /* 0x0000000fff037424 */ /* 0x000fe400078e00ff */
[----:B------:R-:W-:Y:S01]  /*2360*/  IMAD.MOV.U32 R7, RZ, RZ, 0x1 ;  /* 0x00000001ff077424 */ /* 0x000fe200078e00ff */
[----:B------:R-:W-:-:S04]  /*2370*/  LOP3.LUT R0, R0, 0xffff, RZ, 0xc0, !PT ;  /* 0x0000ffff00007812 */ /* 0x000fc800078ec0ff */
[----:B------:R-:W-:-:S05]  /*2380*/  SHF.R.U32.HI R0, RZ, 0x5, R0 ;  /* 0x00000005ff007819 */ /* 0x000fca0000011600 */
[----:B------:R-:W-:Y:S01]  /*2390*/  VIADD R2, R0, 0x10 ;  /* 0x0000001000027836 */ /* 0x000fe20000000000 */
[----:B------:R-:W-:Y:S01]  /*23a0*/  SHF.L.U32 R0, R3, R0, RZ ;  /* 0x0000000003007219 */ /* 0x000fe200000006ff */
[----:B-1----:R-:W-:-:S03]  /*23b0*/  ULEA UR6, UR5, UR4, 0x18 ;  /* 0x0000000405067291 */ /* 0x002fc6000f8ec0ff */
[----:B------:R-:W-:-:S04]  /*23c0*/  SHF.L.U32 R3, R7, R2, RZ ;  /* 0x0000000207037219 */ /* 0x000fc800000006ff */
[----:B------:R-:W-:Y:S02]  /*23d0*/  LOP3.LUT R0, R3, R0, RZ, 0xfc, !PT ;  /* 0x0000000003007212 */ /* 0x000fe400078efcff */
[----:B------:R-:W1:Y:S02]  /*23e0*/  LDS R5, [UR6] ;  /* 0x00000006ff057984 */ /* 0x000e640008000800 */
[C---:B------:R-:W-:Y:S02]  /*23f0*/  LOP3.LUT R2, R0.reuse, 0xffff, RZ, 0xc0, !PT ;  /* 0x0000ffff00027812 */ /* 0x040fe400078ec0ff */
[----:B-1----:R-:W-:-:S04]  /*2400*/  LOP3.LUT R3, R0, 0xffff, R5, 0x80, !PT ;  /* 0x0000ffff00037812 */ /* 0x002fc800078e8005 */
[----:B------:R-:W-:-:S13]  /*2410*/  ISETP.NE.AND P0, PT, R3, R2, PT ;  /* 0x000000020300720c */ /* 0x000fda0003f05270 */
[----:B------:R-:W-:Y:S05]  /*2420*/  @P0 BRA `(.L_x_64) ;  /* 0x0000000000500947 */ /* 0x000fea0003800000 */
[----:B------:R-:W-:Y:S02]  /*2430*/  SHF.R.U32.HI R5, RZ, 0x10, R5 ;  /* 0x00000010ff057819 */ /* 0x000fe40000011605 */
[----:B------:R-:W-:-:S04]  /*2440*/  SHF.R.U32.HI R2, RZ, 0x10, R0 ;  /* 0x00000010ff027819 */ /* 0x000fc80000011600 */
[----:B------:R-:W-:-:S04]  /*2450*/  LOP3.LUT R5, R5, R2, RZ, 0xc0, !PT ;  /* 0x0000000205057212 */ /* 0x000fc800078ec0ff */
[----:B------:R-:W-:-:S13]  /*2460*/  ISETP.NE.AND P0, PT, R5, R2, PT ;  /* 0x000000020500720c */ /* 0x000fda0003f05270 */
[----:B------:R-:W-:Y:S05]  /*2470*/  @P0 BRA `(.L_x_65) ;  /* 0x0000000000300947 */ /* 0x000fea0003800000 */
[----:B------:R-:W-:Y:S01]  /*2480*/  R2UR UR4, R0 ;  /* 0x00000000000472ca */ /* 0x000fe200000e0000 */
[----:B------:R-:W-:Y:S01]  /*2490*/  VOTEU.ANY UR5, UPT, PT ;  /* 0x0000000000057886 */ /* 0x000fe200038e0100 */
[----:B------:R-:W1:Y:S01]  /*24a0*/  S2R R0, SR_LANEID ;  /* 0x0000000000007919 */ /* 0x000e620000000000 */
[----:B------:R-:W-:-:S10]  /*24b0*/  UFLO.U32 UR5, UR5 ;  /* 0x00000005000572bd */ /* 0x000fd400080e0000 */
[----:B------:R-:W-:-:S06]  /*24c0*/  ULOP3.LUT UR4, URZ, UR4, URZ, 0x33, !UPT ;  /* 0x00000004ff047292 */ /* 0x000fcc000f8e33ff */
[----:B------:R-:W-:-:S04]  /*24d0*/  IMAD.U32 R2, RZ, RZ, UR4 ;  /* 0x00000004ff027e24 */ /* 0x000fc8000f8e00ff */
[----:B------:R-:W2:Y:S02]  /*24e0*/  REDUX UR7, R2 ;  /* 0x00000000020773c4 */ /* 0x000ea40000000000 */
[----:B------:R3:W-:Y:S01]  /*24f0*/  UTCATOMSWS.AND URZ, UR4 ;  /* 0x0000000400ff79e3 */ /* 0x0007e20008000000 */
[----:B-1----:R-:W-:Y:S01]  /*2500*/  ISETP.EQ.U32.AND P0, PT, R0, UR5, PT ;  /* 0x0000000500007c0c */ /* 0x002fe2000bf02070 */
[----:B--2---:R-:W-:-:S12]  /*2510*/  IMAD.U32 R0, RZ, RZ, UR7 ;  /* 0x00000007ff007e24 */ /* 0x004fd8000f8e00ff */
[----:B------:R3:W-:Y:S01]  /*2520*/  @P0 ATOMS.AND RZ, [UR6], R0 ;  /* 0x00000000ffff098c */ /* 0x0007e2000a800006 */
[----:B------:R-:W-:Y:S05]  /*2530*/  BRA `(.L_x_63) ;  /* 0x0000000000147947 */ /* 0x000fea0003800000 */
.L_x_65:
[----:B------:R-:W-:-:S07]  /*2540*/  MOV R2, 0x2560 ;  /* 0x0000256000027802 */ /* 0x000fce0000000f00 */
[----:B------:R-:W-:Y:S05]  /*2550*/  CALL.REL.NOINC `($__internal_0_$__cuda_sm10x_tcgen05_guardrail_trap_col_being_dealloced_not_returned_by_alloc) ;  /* 0x0000000000447944 */ /* 0x000fea0003c00000 */
[----:B------:R-:W-:Y:S05]  /*2560*/  BRA `(.L_x_63) ;  /* 0x0000000000087947 */ /* 0x000fea0003800000 */
.L_x_64:
[----:B------:R-:W-:-:S07]  /*2570*/  MOV R2, 0x2590 ;  /* 0x0000259000027802 */ /* 0x000fce0000000f00 */
[----:B------:R-:W-:Y:S05]  /*2580*/  CALL.REL.NOINC `($__internal_2_$__cuda_sm10x_tcgen05_guardrail_trap_unallocated_columns_being_dealloced) ;  /* 0x0000000000507944 */ /* 0x000fea0003c00000 */
.L_x_63:
[----:B------:R-:W-:Y:S01]  /*2590*/  NOP ;  /* 0x0000000000007918 */ /* 0x000fe20000000000 */
[----:B---3--:R-:W-:Y:S05]  /*25a0*/  EXIT ;  /* 0x000000000000794d */ /* 0x008fea0003800000 */
.L_x_54:
[----:B------:R-:W1:Y:S02]  /*25b0*/  SYNCS.PHASECHK.TRANS64.TRYWAIT P0, [UR8+0x3000], RZ ;  /* 0x003000ffff0075a7 */ /* 0x000e640008001108 */
[----:B-1----:R-:W-:Y:S05]  /*25c0*/  @!P0 BRA `(.L_x_54) ;  /* 0xfffffffc00f88947 */ /* 0x002fea000383ffff */
[----:B------:R-:W-:Y:S05]  /*25d0*/  BRA `(.L_x_66) ;  /* 0xfffffff400007947 */ /* 0x000fea000383ffff */
.L_x_56:
[----:B------:R-:W1:Y:S02]  /*25e0*/  SYNCS.PHASECHK.TRANS64.TRYWAIT P1, [UR8+0x3010], RZ ;  /* 0x003010ffff0075a7 */ /* 0x000e640008021108 */
[----:B-1----:R-:W-:Y:S05]  /*25f0*/  @!P1 BRA `(.L_x_56) ;  /* 0xfffffffc00f89947 */ /* 0x002fea000383ffff */
[----:B------:R-:W-:Y:S05]  /*2600*/  BRA `(.L_x_67) ;  /* 0xfffffff400447947 */ /* 0x000fea000383ffff */
.L_x_57:
[----:B------:R-:W2:Y:S02]  /*2610*/  SYNCS.PHASECHK.TRANS64.TRYWAIT P0, [UR8+0x3000], R3 ;  /* 0x00300003ff0075a7 */ /* 0x000ea40008001108 */
[----:B--2---:R-:W-:Y:S05]  /*2620*/  @!P0 BRA `(.L_x_57) ;  /* 0xfffffffc00f88947 */ /* 0x004fea000383ffff */
[----:B------:R-:W-:Y:S05]  /*2630*/  BRA `(.L_x_68) ;  /* 0xfffffff400b07947 */ /* 0x000fea000383ffff */
.L_x_59:
[----:B------:R-:W4:Y:S02]  /*2640*/  SYNCS.PHASECHK.TRANS64.TRYWAIT P0, [UR8+0x3010], R3 ;  /* 0x00301003ff0075a7 */ /* 0x000f240008001108 */
[----:B----4-:R-:W-:Y:S05]  /*2650*/  @!P0 BRA `(.L_x_59) ;  /* 0xfffffffc00f88947 */ /* 0x010fea000383ffff */
[----:B------:R-:W-:Y:S05]  /*2660*/  BRA `(.L_x_69) ;  /* 0xfffffff400e87947 */ /* 0x000fea000383ffff */
        .weak           $__internal_0_$__cuda_sm10x_tcgen05_guardrail_trap_col_being_dealloced_not_returned_by_alloc
        .type           $__internal_0_$__cuda_sm10x_tcgen05_guardrail_trap_col_being_dealloced_not_returned_by_alloc,@function
        .size           $__internal_0_$__cuda_sm10x_tcgen05_guardrail_trap_col_being_dealloced_not_returned_by_alloc,($__internal_1_$__cuda_sm10x_tcgen05_guardrail_trap_phase_invalid_during_alloc - $__internal_0_$__cuda_sm10x_tcgen05_guardrail_trap_col_being_dealloced_not_returned_by_alloc)
$__internal_0_$__cuda_sm10x_tcgen05_guardrail_trap_col_being_dealloced_not_returned_by_alloc:
[----:B------:R-:W-:Y:S05]  /*2670*/  BPT.TRAP 0x1 ;  /* 0x000000040000795c */ /* 0x000fea0000300000 */
[----:B------:R-:W-:-:S04]  /*2680*/  IMAD.MOV.U32 R3, RZ, RZ, 0x0 ;  /* 0x00000000ff037424 */ /* 0x000fc800078e00ff */
[----:B------:R-:W-:Y:S05]  /*2690*/  RET.REL.NODEC R2 `(gluon_tcgen05) ;  /* 0xffffffd802587950 */ /* 0x000fea0003c3ffff */
        .weak           $__internal_1_$__cuda_sm10x_tcgen05_guardrail_trap_phase_invalid_during_alloc
        .type           $__internal_1_$__cuda_sm10x_tcgen05_guardrail_trap_phase_invalid_during_alloc,@function
        .size           $__internal_1_$__cuda_sm10x_tcgen05_guardrail_trap_phase_invalid_during_alloc,($__internal_2_$__cuda_sm10x_tcgen05_guardrail_trap_unallocated_columns_being_dealloced - $__internal_1_$__cuda_sm10x_tcgen05_guardrail_trap_phase_invalid_during_alloc)
$__internal_1_$__cuda_sm10x_tcgen05_guardrail_trap_phase_invalid_during_alloc:
[----:B------:R-:W-:Y:S05]  /*26a0*/  BPT.TRAP 0x1 ;  /* 0x000000040000795c */ /* 0x000fea0000300000 */
[----:B------:R-:W-:-:S04]  /*26b0*/  IMAD.MOV.U32 R3, RZ, RZ, 0x0 ;  /* 0x00000000ff037424 */ /* 0x000fc800078e00ff */
[----:B------:R-:W-:Y:S05]  /*26c0*/  RET.REL.NODEC R2 `(gluon_tcgen05) ;  /* 0xffffffd8024c7950 */ /* 0x000fea0003c3ffff */
        .weak           $__internal_2_$__cuda_sm10x_tcgen05_guardrail_trap_unallocated_columns_being_dealloced
        .type           $__internal_2_$__cuda_sm10x_tcgen05_guardrail_trap_unallocated_columns_being_dealloced,@function
        .size           $__internal_2_$__cuda_sm10x_tcgen05_guardrail_trap_unallocated_columns_being_dealloced,(.L_x_73 - $__internal_2_$__cuda_sm10x_tcgen05_guardrail_trap_unallocated_columns_being_dealloced)
$__internal_2_$__cuda_sm10x_tcgen05_guardrail_trap_unallocated_columns_being_dealloced:
[----:B------:R-:W-:Y:S05]  /*26d0*/  BPT.TRAP 0x1 ;  /* 0x000000040000795c */ /* 0x000fea0000300000 */
[----:B------:R-:W-:-:S04]  /*26e0*/  IMAD.MOV.U32 R3, RZ, RZ, 0x0 ;  /* 0x00000000ff037424 */ /* 0x000fc800078e00ff */
[----:B------:R-:W-:Y:S05]  /*26f0*/  RET.REL.NODEC R2 `(gluon_tcgen05) ;  /* 0xffffffd802407950 */ /* 0x000fea0003c3ffff */
.L_x_70:
[----:B------:R-:W-:-:S00]  /*2700*/  BRA `(.L_x_70) ;  /* 0xfffffffc00fc7947 */ /* 0x000fc0000383ffff */
[----:B------:R-:W-:-:S00]  /*2710*/  NOP ;  /* 0x0000000000007918 */ /* 0x000fc00000000000 */
        /* <DEDUP_REMOVED lines=14> */
.L_x_73:


//--------------------- .nv.shared.gluon_tcgen05  --------------------------
	.section	.nv.shared.gluon_tcgen05,"aw",@nobits
	.sectionflags	@""
	.align	16
	.zero		1024


//--------------------- .nv.shared.reserved.0     --------------------------
	.section	.nv.shared.reserved.0,"aw",@nobits
	.align	8
	.weak		__nv_reservedSMEM_offset_0_alias
	.size		__nv_reservedSMEM_offset_0_alias, 0, 64
	.other		__nv_reservedSMEM_offset_0_alias,@"STO_CUDA_RESERVED_SHARED STV_DEFAULT"
__nv_reservedSMEM_offset_0_alias:
	.zero		0
.nv.shared.reserved.0:
	.zero		64
	.weak		__nv_reservedSMEM_allocation_phase
	.type		__nv_reservedSMEM_allocation_phase,@object
	.size		__nv_reservedSMEM_allocation_phase,(.L_0 - __nv_reservedSMEM_allocation_phase)
__nv_reservedSMEM_allocation_phase:
	.zero		1
.L_0:
	.zero		7
	.weak		__nv_reservedSMEM_devtool_atexit_pc
	.type		__nv_reservedSMEM_devtool_atexit_pc,@object
	.size		__nv_reservedSMEM_devtool_atexit_pc,(__nv_reservedSMEM_allocation_mask - __nv_reservedSMEM_devtool_atexit_pc)
__nv_reservedSMEM_devtool_atexit_pc:
	.zero		8
	.weak		__nv_reservedSMEM_allocation_mask
	.type		__nv_reservedSMEM_allocation_mask,@object
	.size		__nv_reservedSMEM_allocation_mask,(.L_2 - __nv_reservedSMEM_allocation_mask)
__nv_reservedSMEM_allocation_mask:
	.zero		4
.L_2:


//--------------------- .nv.constant0.gluon_tcgen05 --------------------------
	.section	.nv.constant0.gluon_tcgen05,"a",@progbits
	.sectionflags	@""
	.align	4
.nv.constant0.gluon_tcgen05:
	.zero		976


//--------------------- SYMBOLS --------------------------

	.type		.nv.reservedSmem.offset0,@object
	.size		.nv.reservedSmem.offset0,0x4
	.type		.nv.reservedSmem.cap,@object
	.size		.nv.reservedSmem.cap,0x4
